	.target	sm_90a

	.elftype	@"ET_EXEC"


//--------------------- .note.nv.tkinfo           --------------------------
	.section	.note.nv.tkinfo,"",@"SHT_NOTE"
	.sectionflags	@"SHF_NOTE_NV_TKINFO"
	.tkinfo
        /*0018*/ 	.word	0x00000002
        /*0030*/ 	.string	""
        /*0030*/ 	.string	"ptxas"
        /*0030*/ 	.string	"Cuda compilation tools, release 13.0, V13.0.88"
        /*0030*/ 	.string	"Build cuda_13.0.r13.0/compiler.36424714_0"
        /*0030*/ 	.string	"-arch sm_90a -m 64 "



//--------------------- .note.nv.cuinfo           --------------------------
	.section	.note.nv.cuinfo,"",@"SHT_NOTE"
	.sectionflags	@"SHF_NOTE_NV_CUINFO"
        /*0018*/ 	.short	0x0002
        /*001a*/ 	.short	0x005a
        /*001c*/ 	.short	0x0082
	.zero		2


//--------------------- .nv.info                  --------------------------
	.section	.nv.info,"",@"SHT_CUDA_INFO"
	.align	4


	//----- nvinfo : EIATTR_REGCOUNT
	.align		4
        /*0000*/ 	.byte	0x04, 0x2f
        /*0002*/ 	.short	(.L_12 - .L_11)
	.align		4
.L_11:
        /*0004*/ 	.word	index@(_ZN7cutlass13device_kernelINS_4gemm6kernel13GemmUniversalIN4cute5tupleIJiiiiEEENS1_10collective13CollectiveMmaINS1_37MainloopSm90TmaGmmaWarpSpecializedFP8ILi5ENS5_IJNS4_1CILi8EEENSA_ILi1EEESC_EEENS1_35KernelTmaWarpSpecializedCooperativeEEENS5_IJNSA_ILi256EEENSA_ILi64EEENSA_ILi128EEEEEENS_12float_e4m3_tENS5_IJlSC_lEEESK_SL_NS4_8TiledMMAINS4_8MMA_AtomIJNS4_4SM904GMMA30MMA_64x64x32_F32E4M3E4M3_SS_TNILNSP_7ScaleInE1ELSR_1EEEEEENS4_6LayoutINS5_IJNSA_ILi2EEESC_SC_EEENS5_IJSC_NSA_ILi0EEESX_EEEEENS5_IJNS4_10UnderscoreES10_S10_EEEEENS4_13SM90_TMA_LOADENS4_14ComposedLayoutINS4_7SwizzleILi3ELi4ELi3EEENS4_18smem_ptr_flag_bitsILi8EEENSU_INS5_IJSB_SI_EEENS5_IJSI_SC_EEEEEEEvNS4_8identityENS4_23SM90_TMA_LOAD_MULTICASTES1C_vS1D_EENS_8epilogue10collective6detail29Sm90TmaWarpSpecializedAdapterINS1H_15DefaultEpilogueISK_SL_SL_NS1G_6thread17LinearCombinationISK_Li1EffLNS1L_9ScaleType4KindE0ELNS_15FloatRoundStyleE2ESK_EENS1_15EpilogueDefaultEEEEEvvEEEEvNT_6ParamsE)
        /*0008*/ 	.word	0x000000a8


	//----- nvinfo : EIATTR_FRAME_SIZE
	.align		4
.L_12:
        /*000c*/ 	.byte	0x04, 0x11
        /*000e*/ 	.short	(.L_14 - .L_13)
	.align		4
.L_13:
        /*0010*/ 	.word	index@(_ZN7cutlass13device_kernelINS_4gemm6kernel13GemmUniversalIN4cute5tupleIJiiiiEEENS1_10collective13CollectiveMmaINS1_37MainloopSm90TmaGmmaWarpSpecializedFP8ILi5ENS5_IJNS4_1CILi8EEENSA_ILi1EEESC_EEENS1_35KernelTmaWarpSpecializedCooperativeEEENS5_IJNSA_ILi256EEENSA_ILi64EEENSA_ILi128EEEEEENS_12float_e4m3_tENS5_IJlSC_lEEESK_SL_NS4_8TiledMMAINS4_8MMA_AtomIJNS4_4SM904GMMA30MMA_64x64x32_F32E4M3E4M3_SS_TNILNSP_7ScaleInE1ELSR_1EEEEEENS4_6LayoutINS5_IJNSA_ILi2EEESC_SC_EEENS5_IJSC_NSA_ILi0EEESX_EEEEENS5_IJNS4_10UnderscoreES10_S10_EEEEENS4_13SM90_TMA_LOADENS4_14ComposedLayoutINS4_7SwizzleILi3ELi4ELi3EEENS4_18smem_ptr_flag_bitsILi8EEENSU_INS5_IJSB_SI_EEENS5_IJSI_SC_EEEEEEEvNS4_8identityENS4_23SM90_TMA_LOAD_MULTICASTES1C_vS1D_EENS_8epilogue10collective6detail29Sm90TmaWarpSpecializedAdapterINS1H_15DefaultEpilogueISK_SL_SL_NS1G_6thread17LinearCombinationISK_Li1EffLNS1L_9ScaleType4KindE0ELNS_15FloatRoundStyleE2ESK_EENS1_15EpilogueDefaultEEEEEvvEEEEvNT_6ParamsE)
        /*0014*/ 	.word	0x00000000


	//----- nvinfo : EIATTR_MIN_STACK_SIZE
	.align		4
.L_14:
        /*0018*/ 	.byte	0x04, 0x12
        /*001a*/ 	.short	(.L_16 - .L_15)
	.align		4
.L_15:
        /*001c*/ 	.word	index@(_ZN7cutlass13device_kernelINS_4gemm6kernel13GemmUniversalIN4cute5tupleIJiiiiEEENS1_10collective13CollectiveMmaINS1_37MainloopSm90TmaGmmaWarpSpecializedFP8ILi5ENS5_IJNS4_1CILi8EEENSA_ILi1EEESC_EEENS1_35KernelTmaWarpSpecializedCooperativeEEENS5_IJNSA_ILi256EEENSA_ILi64EEENSA_ILi128EEEEEENS_12float_e4m3_tENS5_IJlSC_lEEESK_SL_NS4_8TiledMMAINS4_8MMA_AtomIJNS4_4SM904GMMA30MMA_64x64x32_F32E4M3E4M3_SS_TNILNSP_7ScaleInE1ELSR_1EEEEEENS4_6LayoutINS5_IJNSA_ILi2EEESC_SC_EEENS5_IJSC_NSA_ILi0EEESX_EEEEENS5_IJNS4_10UnderscoreES10_S10_EEEEENS4_13SM90_TMA_LOADENS4_14ComposedLayoutINS4_7SwizzleILi3ELi4ELi3EEENS4_18smem_ptr_flag_bitsILi8EEENSU_INS5_IJSB_SI_EEENS5_IJSI_SC_EEEEEEEvNS4_8identityENS4_23SM90_TMA_LOAD_MULTICASTES1C_vS1D_EENS_8epilogue10collective6detail29Sm90TmaWarpSpecializedAdapterINS1H_15DefaultEpilogueISK_SL_SL_NS1G_6thread17LinearCombinationISK_Li1EffLNS1L_9ScaleType4KindE0ELNS_15FloatRoundStyleE2ESK_EENS1_15EpilogueDefaultEEEEEvvEEEEvNT_6ParamsE)
        /*0020*/ 	.word	0x00000000
.L_16:


//--------------------- .nv.compat                --------------------------
	.section	.nv.compat,"",@"SHT_CUDA_COMPAT_INFO"
	.align	4
        /*0000*/ 	.byte	0x02, 0x09, 0x01, 0x00, 0x02, 0x02, 0x04, 0x00, 0x02, 0x05, 0x05, 0x00, 0x03, 0x07, 0x01, 0x01
        /*0010*/ 	.byte	0x02, 0x03, 0x01, 0x00, 0x02, 0x06, 0x01, 0x00, 0x04, 0x0b, 0x08, 0x00, 0x00, 0x00, 0x00, 0x00
        /*0020*/ 	.byte	0x00, 0x00, 0x00, 0x00


//--------------------- .nv.info._ZN7cutlass13device_kernelINS_4gemm6kernel13GemmUniversalIN4cute5tupleIJiiiiEEENS1_10collective13CollectiveMmaINS1_37MainloopSm90TmaGmmaWarpSpecializedFP8ILi5ENS5_IJNS4_1CILi8EEENSA_ILi1EEESC_EEENS1_35KernelTmaWarpSpecializedCooperativeEEENS5_IJNSA_ILi256EEENSA_ILi64EEENSA_ILi128EEEEEENS_12float_e4m3_tENS5_IJlSC_lEEESK_SL_NS4_8TiledMMAINS4_8MMA_AtomIJNS4_4SM904GMMA30MMA_64x64x32_F32E4M3E4M3_SS_TNILNSP_7ScaleInE1ELSR_1EEEEEENS4_6LayoutINS5_IJNSA_ILi2EEESC_SC_EEENS5_IJSC_NSA_ILi0EEESX_EEEEENS5_IJNS4_10UnderscoreES10_S10_EEEEENS4_13SM90_TMA_LOADENS4_14ComposedLayoutINS4_7SwizzleILi3ELi4ELi3EEENS4_18smem_ptr_flag_bitsILi8EEENSU_INS5_IJSB_SI_EEENS5_IJSI_SC_EEEEEEEvNS4_8identityENS4_23SM90_TMA_LOAD_MULTICASTES1C_vS1D_EENS_8epilogue10collective6detail29Sm90TmaWarpSpecializedAdapterINS1H_15DefaultEpilogueISK_SL_SL_NS1G_6thread17LinearCombinationISK_Li1EffLNS1L_9ScaleType4KindE0ELNS_15FloatRoundStyleE2ESK_EENS1_15EpilogueDefaultEEEEEvvEEEEvNT_6ParamsE --------------------------
	.section	.nv.info._ZN7cutlass13device_kernelINS_4gemm6kernel13GemmUniversalIN4cute5tupleIJiiiiEEENS1_10collective13CollectiveMmaINS1_37MainloopSm90TmaGmmaWarpSpecializedFP8ILi5ENS5_IJNS4_1CILi8EEENSA_ILi1EEESC_EEENS1_35KernelTmaWarpSpecializedCooperativeEEENS5_IJNSA_ILi256EEENSA_ILi64EEENSA_ILi128EEEEEENS_12float_e4m3_tENS5_IJlSC_lEEESK_SL_NS4_8TiledMMAINS4_8MMA_AtomIJNS4_4SM904GMMA30MMA_64x64x32_F32E4M3E4M3_SS_TNILNSP_7ScaleInE1ELSR_1EEEEEENS4_6LayoutINS5_IJNSA_ILi2EEESC_SC_EEENS5_IJSC_NSA_ILi0EEESX_EEEEENS5_IJNS4_10UnderscoreES10_S10_EEEEENS4_13SM90_TMA_LOADENS4_14ComposedLayoutINS4_7SwizzleILi3ELi4ELi3EEENS4_18smem_ptr_flag_bitsILi8EEENSU_INS5_IJSB_SI_EEENS5_IJSI_SC_EEEEEEEvNS4_8identityENS4_23SM90_TMA_LOAD_MULTICASTES1C_vS1D_EENS_8epilogue10collective6detail29Sm90TmaWarpSpecializedAdapterINS1H_15DefaultEpilogueISK_SL_SL_NS1G_6thread17LinearCombinationISK_Li1EffLNS1L_9ScaleType4KindE0ELNS_15FloatRoundStyleE2ESK_EENS1_15EpilogueDefaultEEEEEvvEEEEvNT_6ParamsE,"",@"SHT_CUDA_INFO"
	.sectionflags	@""
	.align	4


	//----- nvinfo : EIATTR_CUDA_API_VERSION
	.align		4
        /*0000*/ 	.byte	0x04, 0x37
        /*0002*/ 	.short	(.L_18 - .L_17)
.L_17:
        /*0004*/ 	.word	0x00000082


	//----- nvinfo : EIATTR_KPARAM_INFO
	.align		4
.L_18:
        /*0008*/ 	.byte	0x04, 0x17
        /*000a*/ 	.short	(.L_20 - .L_19)
.L_19:
        /*000c*/ 	.word	0x00000000
        /*0010*/ 	.short	0x0000
        /*0012*/ 	.short	0x0070
        /*0014*/ 	.byte	0x00, 0xf0, 0x01, 0x10


	//----- nvinfo : EIATTR_SPARSE_MMA_MASK
	.align		4
.L_20:
        /*0018*/ 	.byte	0x03, 0x50
        /*001a*/ 	.short	0x0000


	//----- nvinfo : EIATTR_MAXREG_COUNT
	.align		4
        /*001c*/ 	.byte	0x03, 0x1b
        /*001e*/ 	.short	0x00a8


	//----- nvinfo : EIATTR_NUM_BARRIERS
	.align		4
        /*0020*/ 	.byte	0x02, 0x4c
        /*0022*/ 	.byte	0x01
	.zero		1


	//----- nvinfo : EIATTR_MERCURY_ISA_VERSION
	.align		4
        /*0024*/ 	.byte	0x03, 0x5f
        /*0026*/ 	.short	0x0101


	//----- nvinfo : EIATTR_INT_WARP_WIDE_INSTR_OFFSETS
	.align		4
        /*0028*/ 	.byte	0x04, 0x31
        /*002a*/ 	.short	(.L_22 - .L_21)


	//   ....[0]....
.L_21:
        /*002c*/ 	.word	0x00000520


	//   ....[1]....
        /*0030*/ 	.word	0x00000560


	//   ....[2]....
        /*0034*/ 	.word	0x000006c0


	//----- nvinfo : EIATTR_COOP_GROUP_MASK_REGIDS
	.align		4
.L_22:
        /*0038*/ 	.byte	0x04, 0x29
        /*003a*/ 	.short	(.L_24 - .L_23)


	//   ....[0]....
.L_23:
        /*003c*/ 	.word	0xffffffff


	//   ....[1]....
        /*0040*/ 	.word	0xffffffff


	//   ....[2]....
        /*0044*/ 	.word	0xffffffff


	//   ....[3]....
        /*0048*/ 	.word	0xffffffff


	//   ....[4]....
        /*004c*/ 	.word	0xffffffff


	//   ....[5]....
        /*0050*/ 	.word	0xffffffff


	//----- nvinfo : EIATTR_COOP_GROUP_INSTR_OFFSETS
	.align		4
.L_24:
        /*0054*/ 	.byte	0x04, 0x28
        /*0056*/ 	.short	(.L_26 - .L_25)


	//   ....[0]....
.L_25:
        /*0058*/ 	.word	0x00000060


	//   ....[1]....
        /*005c*/ 	.word	0x00000070


	//   ....[2]....
        /*0060*/ 	.word	0x00000130


	//   ....[3]....
        /*0064*/ 	.word	0x00000310


	//   ....[4]....
        /*0068*/ 	.word	0x00000810


	//   ....[5]....
        /*006c*/ 	.word	0x00001290


	//----- nvinfo : EIATTR_REG_RECONFIG
	.align		4
.L_26:
        /*0070*/ 	.byte	0x01, 0x54
	.zero		2


	//----- nvinfo : EIATTR_MBARRIER_INSTR_OFFSETS
	.align		4
        /*0074*/ 	.byte	0x04, 0x39
        /*0076*/ 	.short	(.L_28 - .L_27)


	//   ....[0]....
.L_27:
        /*0078*/ 	.word	0x00000260
        /*007c*/ 	.word	0x000000ff
        /*0080*/ 	.word	0x00000000
        /*0084*/ 	.short	0x0100
        /*0086*/ 	.byte	0x08
	.zero		1


	//   ....[1]....
        /*0088*/ 	.word	0x00000270
        /*008c*/ 	.word	0x000000ff
        /*0090*/ 	.word	0x00000028
        /*0094*/ 	.short	0x0100
        /*0096*/ 	.byte	0x08
	.zero		1


	//   ....[2]....
        /*0098*/ 	.word	0x00000280
        /*009c*/ 	.word	0x000000ff
        /*00a0*/ 	.word	0x00000008
        /*00a4*/ 	.short	0x0100
        /*00a6*/ 	.byte	0x08
	.zero		1


	//   ....[3]....
        /*00a8*/ 	.word	0x00000290
        /*00ac*/ 	.word	0x000000ff
        /*00b0*/ 	.word	0x00000030
        /*00b4*/ 	.short	0x0100
        /*00b6*/ 	.byte	0x08
	.zero		1


	//   ....[4]....
        /*00b8*/ 	.word	0x000002a0
        /*00bc*/ 	.word	0x000000ff
        /*00c0*/ 	.word	0x00000010
        /*00c4*/ 	.short	0x0100
        /*00c6*/ 	.byte	0x08
	.zero		1


	//   ....[5]....
        /*00c8*/ 	.word	0x000002b0
        /*00cc*/ 	.word	0x000000ff
        /*00d0*/ 	.word	0x00000038
        /*00d4*/ 	.short	0x0100
        /*00d6*/ 	.byte	0x08
	.zero		1


	//   ....[6]....
        /*00d8*/ 	.word	0x000002c0
        /*00dc*/ 	.word	0x000000ff
        /*00e0*/ 	.word	0x00000018
        /*00e4*/ 	.short	0x0100
        /*00e6*/ 	.byte	0x08
	.zero		1


	//   ....[7]....
        /*00e8*/ 	.word	0x000002d0
        /*00ec*/ 	.word	0x000000ff
        /*00f0*/ 	.word	0x00000040
        /*00f4*/ 	.short	0x0100
        /*00f6*/ 	.byte	0x08
	.zero		1


	//   ....[8]....
        /*00f8*/ 	.word	0x000002e0
        /*00fc*/ 	.word	0x000000ff
        /*0100*/ 	.word	0x00000020
        /*0104*/ 	.short	0x0100
        /*0106*/ 	.byte	0x08
	.zero		1


	//   ....[9]....
        /*0108*/ 	.word	0x000002f0
        /*010c*/ 	.word	0x000000ff
        /*0110*/ 	.word	0x00000048
        /*0114*/ 	.short	0x0100
        /*0116*/ 	.byte	0x08
	.zero		1


	//   ....[10]....
        /*0118*/ 	.word	0x00000740
        /*011c*/ 	.word	0x000000ff
        /*0120*/ 	.word	0x00000060
        /*0124*/ 	.short	0x0100
        /*0126*/ 	.byte	0x06
	.zero		1


	//   ....[11]....
        /*0128*/ 	.word	0x000007c0
        /*012c*/ 	.word	0x000000ff
        /*0130*/ 	.word	0x00000068
        /*0134*/ 	.short	0x0100
        /*0136*/ 	.byte	0x06
	.zero		1


	//   ....[12]....
        /*0138*/ 	.word	0x000017c0
        /*013c*/ 	.word	0x000000ff
        /*0140*/ 	.word	0x00000000
        /*0144*/ 	.short	0x010a
        /*0146*/ 	.byte	0x06
	.zero		1


	//   ....[13]....
        /*0148*/ 	.word	0x00001800
        /*014c*/ 	.word	0x000000ff
        /*0150*/ 	.word	0x00000000
        /*0154*/ 	.short	0x010a
        /*0156*/ 	.byte	0x06
	.zero		1


	//   ....[14]....
        /*0158*/ 	.word	0x000022f0
        /*015c*/ 	.word	0x000000ff
        /*0160*/ 	.word	0x00000000
        /*0164*/ 	.short	0x010a
        /*0166*/ 	.byte	0x0d
	.zero		1


	//   ....[15]....
        /*0168*/ 	.word	0x00002330
        /*016c*/ 	.word	0x000000ff
        /*0170*/ 	.word	0x00000000
        /*0174*/ 	.short	0x010a
        /*0176*/ 	.byte	0x0d
	.zero		1


	//   ....[16]....
        /*0178*/ 	.word	0x00002b20
        /*017c*/ 	.word	0x0000000e
        /*0180*/ 	.word	0x00000000
        /*0184*/ 	.short	0x0101
        /*0186*/ 	.byte	0x3f
	.zero		1


	//   ....[17]....
        /*0188*/ 	.word	0x000031c0
        /*018c*/ 	.word	0x0000000c
        /*0190*/ 	.word	0x00000000
        /*0194*/ 	.short	0x0101
        /*0196*/ 	.byte	0x3f
	.zero		1


	//   ....[18]....
        /*0198*/ 	.word	0x00008c40
        /*019c*/ 	.word	0x00000015
        /*01a0*/ 	.word	0x00000028
        /*01a4*/ 	.short	0x010a
        /*01a6*/ 	.byte	0x3f
	.zero		1


	//   ....[19]....
        /*01a8*/ 	.word	0x00008fc0
        /*01ac*/ 	.word	0x00000008
        /*01b0*/ 	.word	0x00000068
        /*01b4*/ 	.short	0x0101
        /*01b6*/ 	.byte	0x3f
	.zero		1


	//   ....[20]....
        /*01b8*/ 	.word	0x000096f0
        /*01bc*/ 	.word	0x00000006
        /*01c0*/ 	.word	0x00000000
        /*01c4*/ 	.short	0x010a
        /*01c6*/ 	.byte	0x3f
	.zero		1


	//   ....[21]....
        /*01c8*/ 	.word	0x00009770
        /*01cc*/ 	.word	0x00000007
        /*01d0*/ 	.word	0x00000000
        /*01d4*/ 	.short	0x010a
        /*01d6*/ 	.byte	0x3f
	.zero		1


	//   ....[22]....
        /*01d8*/ 	.word	0x00009800
        /*01dc*/ 	.word	0x0000000a
        /*01e0*/ 	.word	0x00000000
        /*01e4*/ 	.short	0x010a
        /*01e6*/ 	.byte	0x3f
	.zero		1


	//   ....[23]....
        /*01e8*/ 	.word	0x00009890
        /*01ec*/ 	.word	0x0000000b
        /*01f0*/ 	.word	0x00000000
        /*01f4*/ 	.short	0x010a
        /*01f6*/ 	.byte	0x3f
	.zero		1


	//   ....[24]....
        /*01f8*/ 	.word	0x00009920
        /*01fc*/ 	.word	0x00000003
        /*0200*/ 	.word	0x00000000
        /*0204*/ 	.short	0x010a
        /*0206*/ 	.byte	0x3f
	.zero		1


	//   ....[25]....
        /*0208*/ 	.word	0x00009990
        /*020c*/ 	.word	0x0000000d
        /*0210*/ 	.word	0x00000000
        /*0214*/ 	.short	0x010a
        /*0216*/ 	.byte	0x3f
	.zero		1


	//   ....[26]....
        /*0218*/ 	.word	0x000099f0
        /*021c*/ 	.word	0x0000000f
        /*0220*/ 	.word	0x00000000
        /*0224*/ 	.short	0x010a
        /*0226*/ 	.byte	0x3f
	.zero		1


	//   ....[27]....
        /*0228*/ 	.word	0x00009ac0
        /*022c*/ 	.word	0x00000015
        /*0230*/ 	.word	0x00000028
        /*0234*/ 	.short	0x010a
        /*0236*/ 	.byte	0x3f
	.zero		1


	//   ....[28]....
        /*0238*/ 	.word	0x00009b90
        /*023c*/ 	.word	0x00000006
        /*0240*/ 	.word	0x00000000
        /*0244*/ 	.short	0x010a
        /*0246*/ 	.byte	0x3f
	.zero		1


	//   ....[29]....
        /*0248*/ 	.word	0x00009be0
        /*024c*/ 	.word	0x00000007
        /*0250*/ 	.word	0x00000000
        /*0254*/ 	.short	0x010a
        /*0256*/ 	.byte	0x3f
	.zero		1


	//   ....[30]....
        /*0258*/ 	.word	0x00009c30
        /*025c*/ 	.word	0x0000000a
        /*0260*/ 	.word	0x00000000
        /*0264*/ 	.short	0x010a
        /*0266*/ 	.byte	0x3f
	.zero		1


	//   ....[31]....
        /*0268*/ 	.word	0x00009c80
        /*026c*/ 	.word	0x0000000b
        /*0270*/ 	.word	0x00000000
        /*0274*/ 	.short	0x010a
        /*0276*/ 	.byte	0x3f
	.zero		1


	//----- nvinfo : EIATTR_NUM_MBARRIERS
	.align		4
.L_28:
        /*0278*/ 	.byte	0x03, 0x38
        /*027a*/ 	.short	0x000c


	//----- nvinfo : EIATTR_EXIT_INSTR_OFFSETS
	.align		4
        /*027c*/ 	.byte	0x04, 0x1c
        /*027e*/ 	.short	(.L_30 - .L_29)


	//   ....[0]....
.L_29:
        /*0280*/ 	.word	0x00000970


	//   ....[1]....
        /*0284*/ 	.word	0x00001160


	//   ....[2]....
        /*0288*/ 	.word	0x00008350


	//   ....[3]....
        /*028c*/ 	.word	0x000088b0


	//   ....[4]....
        /*0290*/ 	.word	0x00009970


	//----- nvinfo : EIATTR_MAX_THREADS
	.align		4
.L_30:
        /*0294*/ 	.byte	0x04, 0x05
        /*0296*/ 	.short	(.L_32 - .L_31)
.L_31:
        /*0298*/ 	.word	0x00000180
        /*029c*/ 	.word	0x00000001
        /*02a0*/ 	.word	0x00000001


	//----- nvinfo : EIATTR_CRS_STACK_SIZE
	.align		4
.L_32:
        /*02a4*/ 	.byte	0x04, 0x1e
        /*02a6*/ 	.short	(.L_34 - .L_33)
.L_33:
        /*02a8*/ 	.word	0x00000000


	//----- nvinfo : EIATTR_CBANK_PARAM_SIZE
	.align		4
.L_34:
        /*02ac*/ 	.byte	0x03, 0x19
        /*02ae*/ 	.short	0x0470


	//----- nvinfo : EIATTR_PARAM_CBANK
	.align		4
        /*02b0*/ 	.byte	0x04, 0x0a
        /*02b2*/ 	.short	(.L_36 - .L_35)
	.align		4
.L_35:
        /*02b4*/ 	.word	index@(.nv.constant0._ZN7cutlass13device_kernelINS_4gemm6kernel13GemmUniversalIN4cute5tupleIJiiiiEEENS1_10collective13CollectiveMmaINS1_37MainloopSm90TmaGmmaWarpSpecializedFP8ILi5ENS5_IJNS4_1CILi8EEENSA_ILi1EEESC_EEENS1_35KernelTmaWarpSpecializedCooperativeEEENS5_IJNSA_ILi256EEENSA_ILi64EEENSA_ILi128EEEEEENS_12float_e4m3_tENS5_IJlSC_lEEESK_SL_NS4_8TiledMMAINS4_8MMA_AtomIJNS4_4SM904GMMA30MMA_64x64x32_F32E4M3E4M3_SS_TNILNSP_7ScaleInE1ELSR_1EEEEEENS4_6LayoutINS5_IJNSA_ILi2EEESC_SC_EEENS5_IJSC_NSA_ILi0EEESX_EEEEENS5_IJNS4_10UnderscoreES10_S10_EEEEENS4_13SM90_TMA_LOADENS4_14ComposedLayoutINS4_7SwizzleILi3ELi4ELi3EEENS4_18smem_ptr_flag_bitsILi8EEENSU_INS5_IJSB_SI_EEENS5_IJSI_SC_EEEEEEEvNS4_8identityENS4_23SM90_TMA_LOAD_MULTICASTES1C_vS1D_EENS_8epilogue10collective6detail29Sm90TmaWarpSpecializedAdapterINS1H_15DefaultEpilogueISK_SL_SL_NS1G_6thread17LinearCombinationISK_Li1EffLNS1L_9ScaleType4KindE0ELNS_15FloatRoundStyleE2ESK_EENS1_15EpilogueDefaultEEEEEvvEEEEvNT_6ParamsE)
        /*02b8*/ 	.short	0x0210
        /*02ba*/ 	.short	0x0470


	//----- nvinfo : EIATTR_SW_WAR
	.align		4
.L_36:
        /*02bc*/ 	.byte	0x04, 0x36
        /*02be*/ 	.short	(.L_38 - .L_37)
.L_37:
        /*02c0*/ 	.word	0x00000008
.L_38:


//--------------------- .nv.callgraph             --------------------------
	.section	.nv.callgraph,"",@"SHT_CUDA_CALLGRAPH"
	.align	4
	.sectionentsize	8
	.align		4
        /*0000*/ 	.word	0x00000000
	.align		4
        /*0004*/ 	.word	0xffffffff
	.align		4
        /*0008*/ 	.word	0x00000000
	.align		4
        /*000c*/ 	.word	0xfffffffe
	.align		4
        /*0010*/ 	.word	0x00000000
	.align		4
        /*0014*/ 	.word	0xfffffffd
	.align		4
        /*0018*/ 	.word	0x00000000
	.align		4
        /*001c*/ 	.word	0xfffffffc


//--------------------- .nv.constant4             --------------------------
	.section	.nv.constant4,"a",@progbits
	.align	8
	.align		8
.nv.constant4:
        /*0000*/ 	.dword	_ZN40_INTERNAL_ac605adb_4_k_cu_6147c3eb_277174cuda3std3__45__cpo5beginE
	.align		8
        /*0008*/ 	.dword	_ZN40_INTERNAL_ac605adb_4_k_cu_6147c3eb_277174cuda3std3__45__cpo3endE
	.align		8
        /*0010*/ 	.dword	_ZN40_INTERNAL_ac605adb_4_k_cu_6147c3eb_277174cuda3std3__45__cpo6cbeginE
	.align		8
        /*0018*/ 	.dword	_ZN40_INTERNAL_ac605adb_4_k_cu_6147c3eb_277174cuda3std3__45__cpo4cendE
	.align		8
        /*0020*/ 	.dword	_ZN40_INTERNAL_ac605adb_4_k_cu_6147c3eb_277174cuda3std3__442_GLOBAL__N__ac605adb_4_k_cu_6147c3eb_277176ignoreE
	.align		8
        /*0028*/ 	.dword	_ZN40_INTERNAL_ac605adb_4_k_cu_6147c3eb_277174cuda3std3__419piecewise_constructE
	.align		8
        /*0030*/ 	.dword	_ZN40_INTERNAL_ac605adb_4_k_cu_6147c3eb_277174cuda3std3__48in_placeE
	.align		8
        /*0038*/ 	.dword	_ZN40_INTERNAL_ac605adb_4_k_cu_6147c3eb_277174cuda3std6ranges3__45__cpo4swapE
	.align		8
        /*0040*/ 	.dword	_ZN40_INTERNAL_ac605adb_4_k_cu_6147c3eb_277174cuda3std6ranges3__45__cpo9iter_moveE
	.align		8
        /*0048*/ 	.dword	_ZN40_INTERNAL_ac605adb_4_k_cu_6147c3eb_277174cute7productE
	.align		8
        /*0050*/ 	.dword	_ZN40_INTERNAL_ac605adb_4_k_cu_6147c3eb_277174cute1_E


//--------------------- .text._ZN7cutlass13device_kernelINS_4gemm6kernel13GemmUniversalIN4cute5tupleIJiiiiEEENS1_10collective13CollectiveMmaINS1_37MainloopSm90TmaGmmaWarpSpecializedFP8ILi5ENS5_IJNS4_1CILi8EEENSA_ILi1EEESC_EEENS1_35KernelTmaWarpSpecializedCooperativeEEENS5_IJNSA_ILi256EEENSA_ILi64EEENSA_ILi128EEEEEENS_12float_e4m3_tENS5_IJlSC_lEEESK_SL_NS4_8TiledMMAINS4_8MMA_AtomIJNS4_4SM904GMMA30MMA_64x64x32_F32E4M3E4M3_SS_TNILNSP_7ScaleInE1ELSR_1EEEEEENS4_6LayoutINS5_IJNSA_ILi2EEESC_SC_EEENS5_IJSC_NSA_ILi0EEESX_EEEEENS5_IJNS4_10UnderscoreES10_S10_EEEEENS4_13SM90_TMA_LOADENS4_14ComposedLayoutINS4_7SwizzleILi3ELi4ELi3EEENS4_18smem_ptr_flag_bitsILi8EEENSU_INS5_IJSB_SI_EEENS5_IJSI_SC_EEEEEEEvNS4_8identityENS4_23SM90_TMA_LOAD_MULTICASTES1C_vS1D_EENS_8epilogue10collective6detail29Sm90TmaWarpSpecializedAdapterINS1H_15DefaultEpilogueISK_SL_SL_NS1G_6thread17LinearCombinationISK_Li1EffLNS1L_9ScaleType4KindE0ELNS_15FloatRoundStyleE2ESK_EENS1_15EpilogueDefaultEEEEEvvEEEEvNT_6ParamsE --------------------------
	.section	.text._ZN7cutlass13device_kernelINS_4gemm6kernel13GemmUniversalIN4cute5tupleIJiiiiEEENS1_10collective13CollectiveMmaINS1_37MainloopSm90TmaGmmaWarpSpecializedFP8ILi5ENS5_IJNS4_1CILi8EEENSA_ILi1EEESC_EEENS1_35KernelTmaWarpSpecializedCooperativeEEENS5_IJNSA_ILi256EEENSA_ILi64EEENSA_ILi128EEEEEENS_12float_e4m3_tENS5_IJlSC_lEEESK_SL_NS4_8TiledMMAINS4_8MMA_AtomIJNS4_4SM904GMMA30MMA_64x64x32_F32E4M3E4M3_SS_TNILNSP_7ScaleInE1ELSR_1EEEEEENS4_6LayoutINS5_IJNSA_ILi2EEESC_SC_EEENS5_IJSC_NSA_ILi0EEESX_EEEEENS5_IJNS4_10UnderscoreES10_S10_EEEEENS4_13SM90_TMA_LOADENS4_14ComposedLayoutINS4_7SwizzleILi3ELi4ELi3EEENS4_18smem_ptr_flag_bitsILi8EEENSU_INS5_IJSB_SI_EEENS5_IJSI_SC_EEEEEEEvNS4_8identityENS4_23SM90_TMA_LOAD_MULTICASTES1C_vS1D_EENS_8epilogue10collective6detail29Sm90TmaWarpSpecializedAdapterINS1H_15DefaultEpilogueISK_SL_SL_NS1G_6thread17LinearCombinationISK_Li1EffLNS1L_9ScaleType4KindE0ELNS_15FloatRoundStyleE2ESK_EENS1_15EpilogueDefaultEEEEEvvEEEEvNT_6ParamsE,"ax",@progbits
	.align	128
.text._ZN7cutlass13device_kernelINS_4gemm6kernel13GemmUniversalIN4cute5tupleIJiiiiEEENS1_10collective13CollectiveMmaINS1_37MainloopSm90TmaGmmaWarpSpecializedFP8ILi5ENS5_IJNS4_1CILi8EEENSA_ILi1EEESC_EEENS1_35KernelTmaWarpSpecializedCooperativeEEENS5_IJNSA_ILi256EEENSA_ILi64EEENSA_ILi128EEEEEENS_12float_e4m3_tENS5_IJlSC_lEEESK_SL_NS4_8TiledMMAINS4_8MMA_AtomIJNS4_4SM904GMMA30MMA_64x64x32_F32E4M3E4M3_SS_TNILNSP_7ScaleInE1ELSR_1EEEEEENS4_6LayoutINS5_IJNSA_ILi2EEESC_SC_EEENS5_IJSC_NSA_ILi0EEESX_EEEEENS5_IJNS4_10UnderscoreES10_S10_EEEEENS4_13SM90_TMA_LOADENS4_14ComposedLayoutINS4_7SwizzleILi3ELi4ELi3EEENS4_18smem_ptr_flag_bitsILi8EEENSU_INS5_IJSB_SI_EEENS5_IJSI_SC_EEEEEEEvNS4_8identityENS4_23SM90_TMA_LOAD_MULTICASTES1C_vS1D_EENS_8epilogue10collective6detail29Sm90TmaWarpSpecializedAdapterINS1H_15DefaultEpilogueISK_SL_SL_NS1G_6thread17LinearCombinationISK_Li1EffLNS1L_9ScaleType4KindE0ELNS_15FloatRoundStyleE2ESK_EENS1_15EpilogueDefaultEEEEEvvEEEEvNT_6ParamsE:
        .type           _ZN7cutlass13device_kernelINS_4gemm6kernel13GemmUniversalIN4cute5tupleIJiiiiEEENS1_10collective13CollectiveMmaINS1_37MainloopSm90TmaGmmaWarpSpecializedFP8ILi5ENS5_IJNS4_1CILi8EEENSA_ILi1EEESC_EEENS1_35KernelTmaWarpSpecializedCooperativeEEENS5_IJNSA_ILi256EEENSA_ILi64EEENSA_ILi128EEEEEENS_12float_e4m3_tENS5_IJlSC_lEEESK_SL_NS4_8TiledMMAINS4_8MMA_AtomIJNS4_4SM904GMMA30MMA_64x64x32_F32E4M3E4M3_SS_TNILNSP_7ScaleInE1ELSR_1EEEEEENS4_6LayoutINS5_IJNSA_ILi2EEESC_SC_EEENS5_IJSC_NSA_ILi0EEESX_EEEEENS5_IJNS4_10UnderscoreES10_S10_EEEEENS4_13SM90_TMA_LOADENS4_14ComposedLayoutINS4_7SwizzleILi3ELi4ELi3EEENS4_18smem_ptr_flag_bitsILi8EEENSU_INS5_IJSB_SI_EEENS5_IJSI_SC_EEEEEEEvNS4_8identityENS4_23SM90_TMA_LOAD_MULTICASTES1C_vS1D_EENS_8epilogue10collective6detail29Sm90TmaWarpSpecializedAdapterINS1H_15DefaultEpilogueISK_SL_SL_NS1G_6thread17LinearCombinationISK_Li1EffLNS1L_9ScaleType4KindE0ELNS_15FloatRoundStyleE2ESK_EENS1_15EpilogueDefaultEEEEEvvEEEEvNT_6ParamsE,@function
        .size           _ZN7cutlass13device_kernelINS_4gemm6kernel13GemmUniversalIN4cute5tupleIJiiiiEEENS1_10collective13CollectiveMmaINS1_37MainloopSm90TmaGmmaWarpSpecializedFP8ILi5ENS5_IJNS4_1CILi8EEENSA_ILi1EEESC_EEENS1_35KernelTmaWarpSpecializedCooperativeEEENS5_IJNSA_ILi256EEENSA_ILi64EEENSA_ILi128EEEEEENS_12float_e4m3_tENS5_IJlSC_lEEESK_SL_NS4_8TiledMMAINS4_8MMA_AtomIJNS4_4SM904GMMA30MMA_64x64x32_F32E4M3E4M3_SS_TNILNSP_7ScaleInE1ELSR_1EEEEEENS4_6LayoutINS5_IJNSA_ILi2EEESC_SC_EEENS5_IJSC_NSA_ILi0EEESX_EEEEENS5_IJNS4_10UnderscoreES10_S10_EEEEENS4_13SM90_TMA_LOADENS4_14ComposedLayoutINS4_7SwizzleILi3ELi4ELi3EEENS4_18smem_ptr_flag_bitsILi8EEENSU_INS5_IJSB_SI_EEENS5_IJSI_SC_EEEEEEEvNS4_8identityENS4_23SM90_TMA_LOAD_MULTICASTES1C_vS1D_EENS_8epilogue10collective6detail29Sm90TmaWarpSpecializedAdapterINS1H_15DefaultEpilogueISK_SL_SL_NS1G_6thread17LinearCombinationISK_Li1EffLNS1L_9ScaleType4KindE0ELNS_15FloatRoundStyleE2ESK_EENS1_15EpilogueDefaultEEEEEvvEEEEvNT_6ParamsE,(.L_x_208 - _ZN7cutlass13device_kernelINS_4gemm6kernel13GemmUniversalIN4cute5tupleIJiiiiEEENS1_10collective13CollectiveMmaINS1_37MainloopSm90TmaGmmaWarpSpecializedFP8ILi5ENS5_IJNS4_1CILi8EEENSA_ILi1EEESC_EEENS1_35KernelTmaWarpSpecializedCooperativeEEENS5_IJNSA_ILi256EEENSA_ILi64EEENSA_ILi128EEEEEENS_12float_e4m3_tENS5_IJlSC_lEEESK_SL_NS4_8TiledMMAINS4_8MMA_AtomIJNS4_4SM904GMMA30MMA_64x64x32_F32E4M3E4M3_SS_TNILNSP_7ScaleInE1ELSR_1EEEEEENS4_6LayoutINS5_IJNSA_ILi2EEESC_SC_EEENS5_IJSC_NSA_ILi0EEESX_EEEEENS5_IJNS4_10UnderscoreES10_S10_EEEEENS4_13SM90_TMA_LOADENS4_14ComposedLayoutINS4_7SwizzleILi3ELi4ELi3EEENS4_18smem_ptr_flag_bitsILi8EEENSU_INS5_IJSB_SI_EEENS5_IJSI_SC_EEEEEEEvNS4_8identityENS4_23SM90_TMA_LOAD_MULTICASTES1C_vS1D_EENS_8epilogue10collective6detail29Sm90TmaWarpSpecializedAdapterINS1H_15DefaultEpilogueISK_SL_SL_NS1G_6thread17LinearCombinationISK_Li1EffLNS1L_9ScaleType4KindE0ELNS_15FloatRoundStyleE2ESK_EENS1_15EpilogueDefaultEEEEEvvEEEEvNT_6ParamsE)
        .other          _ZN7cutlass13device_kernelINS_4gemm6kernel13GemmUniversalIN4cute5tupleIJiiiiEEENS1_10collective13CollectiveMmaINS1_37MainloopSm90TmaGmmaWarpSpecializedFP8ILi5ENS5_IJNS4_1CILi8EEENSA_ILi1EEESC_EEENS1_35KernelTmaWarpSpecializedCooperativeEEENS5_IJNSA_ILi256EEENSA_ILi64EEENSA_ILi128EEEEEENS_12float_e4m3_tENS5_IJlSC_lEEESK_SL_NS4_8TiledMMAINS4_8MMA_AtomIJNS4_4SM904GMMA30MMA_64x64x32_F32E4M3E4M3_SS_TNILNSP_7ScaleInE1ELSR_1EEEEEENS4_6LayoutINS5_IJNSA_ILi2EEESC_SC_EEENS5_IJSC_NSA_ILi0EEESX_EEEEENS5_IJNS4_10UnderscoreES10_S10_EEEEENS4_13SM90_TMA_LOADENS4_14ComposedLayoutINS4_7SwizzleILi3ELi4ELi3EEENS4_18smem_ptr_flag_bitsILi8EEENSU_INS5_IJSB_SI_EEENS5_IJSI_SC_EEEEEEEvNS4_8identityENS4_23SM90_TMA_LOAD_MULTICASTES1C_vS1D_EENS_8epilogue10collective6detail29Sm90TmaWarpSpecializedAdapterINS1H_15DefaultEpilogueISK_SL_SL_NS1G_6thread17LinearCombinationISK_Li1EffLNS1L_9ScaleType4KindE0ELNS_15FloatRoundStyleE2ESK_EENS1_15EpilogueDefaultEEEEEvvEEEEvNT_6ParamsE,@"STO_CUDA_ENTRY STV_DEFAULT"
_ZN7cutlass13device_kernelINS_4gemm6kernel13GemmUniversalIN4cute5tupleIJiiiiEEENS1_10collective13CollectiveMmaINS1_37MainloopSm90TmaGmmaWarpSpecializedFP8ILi5ENS5_IJNS4_1CILi8EEENSA_ILi1EEESC_EEENS1_35KernelTmaWarpSpecializedCooperativeEEENS5_IJNSA_ILi256EEENSA_ILi64EEENSA_ILi128EEEEEENS_12float_e4m3_tENS5_IJlSC_lEEESK_SL_NS4_8TiledMMAINS4_8MMA_AtomIJNS4_4SM904GMMA30MMA_64x64x32_F32E4M3E4M3_SS_TNILNSP_7ScaleInE1ELSR_1EEEEEENS4_6LayoutINS5_IJNSA_ILi2EEESC_SC_EEENS5_IJSC_NSA_ILi0EEESX_EEEEENS5_IJNS4_10UnderscoreES10_S10_EEEEENS4_13SM90_TMA_LOADENS4_14ComposedLayoutINS4_7SwizzleILi3ELi4ELi3EEENS4_18smem_ptr_flag_bitsILi8EEENSU_INS5_IJSB_SI_EEENS5_IJSI_SC_EEEEEEEvNS4_8identityENS4_23SM90_TMA_LOAD_MULTICASTES1C_vS1D_EENS_8epilogue10collective6detail29Sm90TmaWarpSpecializedAdapterINS1H_15DefaultEpilogueISK_SL_SL_NS1G_6thread17LinearCombinationISK_Li1EffLNS1L_9ScaleType4KindE0ELNS_15FloatRoundStyleE2ESK_EENS1_15EpilogueDefaultEEEEEvvEEEEvNT_6ParamsE:
[----:B------:R-:W-:Y:S01]  /*0000*/  LDC R1, c[0x0][0x28] ;  /* 0x00000a00ff017b82 */ /* 0x000fe20000000800 */
[----:B------:R-:W0:Y:S01]  /*0010*/  S2R R0, SR_TID.X ;  /* 0x0000000000007919 */ /* 0x000e220000002100 */
[----:B------:R-:W-:Y:S01]  /*0020*/  ELECT P0, URZ, PT ;  /* 0x00000000003f782f */ /* 0x000fe20003800000 */
[----:B------:R-:W-:Y:S01]  /*0030*/  BSSY B0, `(.L_x_0) ;  /* 0x000000f000007945 */ /* 0x000fe20003800000 */
[--C-:B0-----:R-:W-:Y:S02]  /*0040*/  SHF.R.U32.HI R2, RZ, 0x5, R0.reuse ;  /* 0x00000005ff027819 */ /* 0x101fe40000011600 */
[----:B------:R-:W-:-:S03]  /*0050*/  SHF.R.U32.HI R3, RZ, 0x7, R0 ;  /* 0x00000007ff037819 */ /* 0x000fc60000011600 */
[----:B------:R-:W0:Y:S04]  /*0060*/  SHFL.IDX PT, R7, R2, RZ, 0x1f ;  /* 0x00001fff02077589 */ /* 0x000e2800000e0000 */
[----:B------:R-:W1:Y:S01]  /*0070*/  SHFL.IDX PT, R3, R3, RZ, 0x1f ;  /* 0x00001fff03037589 */ /* 0x000e6200000e0000 */
[----:B0-----:R-:W-:-:S13]  /*0080*/  ISETP.NE.OR P0, PT, R7, RZ, !P0 ;  /* 0x000000ff0700720c */ /* 0x001fda0004705670 */
[----:B-1----:R-:W-:Y:S05]  /*0090*/  @P0 BRA `(.L_x_1) ;  /* 0x0000000000200947 */ /* 0x002fea0003800000 */
[----:B------:R-:W-:Y:S02]  /*00a0*/  ULDC.64 UR4, c[0x0][0x198] ;  /* 0x0000660000047ab9 */ /* 0x000fe40000000a00 */
[----:B------:R-:W-:Y:S02]  /*00b0*/  UIADD3 UR6, UP0, UR4, 0xf0, URZ ;  /* 0x000000f004067890 */ /* 0x000fe4000ff1e03f */
[----:B------:R-:W-:Y:S02]  /*00c0*/  UIADD3 UR4, UP1, UR4, 0x1f0, URZ ;  /* 0x000001f004047890 */ /* 0x000fe4000ff3e03f */
[----:B------:R-:W-:Y:S02]  /*00d0*/  UIADD3.X UR7, URZ, UR5, URZ, UP0, !UPT ;  /* 0x000000053f077290 */ /* 0x000fe400087fe43f */
[----:B------:R-:W-:-:S07]  /*00e0*/  UIADD3.X UR5, URZ, UR5, URZ, UP1, !UPT ;  /* 0x000000053f057290 */ /* 0x000fce0008ffe43f */
[----:B------:R0:W-:Y:S02]  /*00f0*/  UTMACCTL.PF [UR6] ;  /* 0x00000000060079b9 */ /* 0x0001e40008040000 */
[----:B------:R0:W-:Y:S02]  /*0100*/  UTMACCTL.PF [UR4] ;  /* 0x00000000040079b9 */ /* 0x0001e40008040000 */
[----:B0-----:R-:W-:Y:S01]  /*0110*/  NOP ;  /* 0x0000000000007918 */ /* 0x001fe20000000000 */
.L_x_1:
[----:B------:R-:W-:Y:S05]  /*0120*/  BSYNC B0 ;  /* 0x0000000000007941 */ /* 0x000fea0003800000 */
.L_x_0:
[----:B------:R-:W0:Y:S01]  /*0130*/  SHFL.IDX PT, R4, R2, RZ, 0x1f ;  /* 0x00001fff02047589 */ /* 0x000e2200000e0000 */
[----:B------:R-:W-:-:S04]  /*0140*/  SHF.R.S32.HI R5, RZ, 0x1f, R0 ;  /* 0x0000001fff057819 */ /* 0x000fc80000011400 */
[----:B------:R-:W-:-:S04]  /*0150*/  LEA.HI R5, R5, R0, RZ, 0x7 ;  /* 0x0000000005057211 */ /* 0x000fc800078f38ff */
[----:B------:R-:W-:Y:S02]  /*0160*/  LOP3.LUT R5, R5, 0xffffff80, RZ, 0xc0, !PT ;  /* 0xffffff8005057812 */ /* 0x000fe400078ec0ff */
[----:B0-----:R-:W-:-:S13]  /*0170*/  ISETP.NE.AND P0, PT, R4, RZ, PT ;  /* 0x000000ff0400720c */ /* 0x001fda0003f05270 */
[----:B------:R-:W-:Y:S05]  /*0180*/  @P0 BRA `(.L_x_2) ;  /* 0x0000000000600947 */ /* 0x000fea0003800000 */
[----:B------:R-:W0:Y:S01]  /*0190*/  S2UR UR8, SR_CgaCtaId ;  /* 0x00000000000879c3 */ /* 0x000e220000008800 */
[----:B------:R-:W-:Y:S01]  /*01a0*/  UMOV UR4, 0x400 ;  /* 0x0000040000047882 */ /* 0x000fe20000000000 */
[----:B------:R-:W-:Y:S01]  /*01b0*/  UMOV UR5, 0x1 ;  /* 0x0000000100057882 */ /* 0x000fe20000000000 */
[----:B------:R-:W-:Y:S01]  /*01c0*/  UMOV UR6, 0x10 ;  /* 0x0000001000067882 */ /* 0x000fe20000000000 */
[----:B------:R-:W-:Y:S01]  /*01d0*/  ELECT P0, URZ, PT ;  /* 0x00000000003f782f */ /* 0x000fe20003800000 */
[----:B------:R-:W-:-:S04]  /*01e0*/  UIADD3 UR6, -UR6, 0x100000, URZ ;  /* 0x0010000006067890 */ /* 0x000fc8000fffe13f */
[----:B------:R-:W-:Y:S02]  /*01f0*/  USHF.L.U32 UR7, UR6, 0xb, URZ ;  /* 0x0000000b06077899 */ /* 0x000fe4000800063f */
[----:B------:R-:W-:Y:S02]  /*0200*/  USHF.L.U32 UR6, UR6, 0x1, URZ ;  /* 0x0000000106067899 */ /* 0x000fe4000800063f */
[----:B0-----:R-:W-:Y:S02]  /*0210*/  ULEA UR8, UR8, UR4, 0x18 ;  /* 0x0000000408087291 */ /* 0x001fe4000f8ec03f */
[----:B------:R-:W-:-:S04]  /*0220*/  UIADD3 UR4, -UR5, 0x100000, URZ ;  /* 0x0010000005047890 */ /* 0x000fc8000fffe13f */
[----:B------:R-:W-:Y:S02]  /*0230*/  USHF.L.U32 UR5, UR4, 0xb, URZ ;  /* 0x0000000b04057899 */ /* 0x000fe4000800063f */
[----:B------:R-:W-:Y:S01]  /*0240*/  USHF.L.U32 UR4, UR4, 0x1, URZ ;  /* 0x0000000104047899 */ /* 0x000fe2000800063f */
[----:B------:R-:W0:Y:S11]  /*0250*/  FENCE.VIEW.ASYNC.S ;  /* 0x00000000000073c6 */ /* 0x000e360000000000 */
[----:B0-----:R0:W1:Y:S01]  /*0260*/  SYNCS.EXCH.64 URZ, [UR8], UR4 ;  /* 0x00000004083f75b2 */ /* 0x0010620008000100 */
[----:B------:R0:W2:Y:S01]  /*0270*/  SYNCS.EXCH.64 URZ, [UR8+0x28], UR6 ;  /* 0x00002806083f75b2 */ /* 0x0000a20008000100 */
[----:B------:R0:W3:Y:S01]  /*0280*/  SYNCS.EXCH.64 URZ, [UR8+0x8], UR4 ;  /* 0x00000804083f75b2 */ /* 0x0000e20008000100 */
[----:B------:R0:W4:Y:S01]  /*0290*/  SYNCS.EXCH.64 URZ, [UR8+0x30], UR6 ;  /* 0x00003006083f75b2 */ /* 0x0001220008000100 */
[----:B------:R0:W0:Y:S01]  /*02a0*/  SYNCS.EXCH.64 URZ, [UR8+0x10], UR4 ;  /* 0x00001004083f75b2 */ /* 0x0000220008000100 */
[----:B------:R0:W0:Y:S01]  /*02b0*/  SYNCS.EXCH.64 URZ, [UR8+0x38], UR6 ;  /* 0x00003806083f75b2 */ /* 0x0000220008000100 */
[----:B------:R0:W0:Y:S01]  /*02c0*/  SYNCS.EXCH.64 URZ, [UR8+0x18], UR4 ;  /* 0x00001804083f75b2 */ /* 0x0000220008000100 */
[----:B------:R0:W0:Y:S01]  /*02d0*/  SYNCS.EXCH.64 URZ, [UR8+0x40], UR6 ;  /* 0x00004006083f75b2 */ /* 0x0000220008000100 */
[----:B------:R0:W0:Y:S01]  /*02e0*/  SYNCS.EXCH.64 URZ, [UR8+0x20], UR4 ;  /* 0x00002004083f75b2 */ /* 0x0000220008000100 */
[----:B------:R0:W0:Y:S01]  /*02f0*/  SYNCS.EXCH.64 URZ, [UR8+0x48], UR6 ;  /* 0x00004806083f75b2 */ /* 0x0000220008000100 */
[----:B------:R-:W-:Y:S01]  /*0300*/  NOP ;  /* 0x0000000000007918 */ /* 0x000fe20000000000 */
.L_x_2:
[----:B------:R-:W5:Y:S01]  /*0310*/  SHFL.IDX PT, R2, R2, RZ, 0x1f ;  /* 0x00001fff02027589 */ /* 0x000f6200000e0000 */
[----:B------:R-:W-:Y:S01]  /*0320*/  IMAD.IADD R6, R0, 0x1, -R5 ;  /* 0x0000000100067824 */ /* 0x000fe200078e0a05 */
[----:B0-----:R-:W0:Y:S01]  /*0330*/  S2UR UR8, SR_CTAID.X ;  /* 0x00000000000879c3 */ /* 0x001e220000002500 */
[----:B------:R-:W-:Y:S01]  /*0340*/  SHF.R.S32.HI R11, RZ, 0x1f, R4 ;  /* 0x0000001fff0b7819 */ /* 0x000fe20000011404 */
[----:B------:R-:W1:Y:S01]  /*0350*/  S2R R8, SR_CTAID.Y ;  /* 0x0000000000087919 */ /* 0x000e620000002600 */
[----:B------:R-:W-:Y:S02]  /*0360*/  ELECT P0, URZ, PT ;  /* 0x00000000003f782f */ /* 0x000fe40003800000 */
[----:B------:R-:W-:Y:S01]  /*0370*/  SHF.R.S32.HI R5, RZ, 0x1f, R6 ;  /* 0x0000001fff057819 */ /* 0x000fe20000011406 */
[----:B------:R-:W-:Y:S01]  /*0380*/  ULDC UR4, c[0x0][0x150] ;  /* 0x0000540000047ab9 */ /* 0x000fe20000000800 */
[----:B------:R-:W-:Y:S01]  /*0390*/  LEA.HI R11, R11, R4, RZ, 0x2 ;  /* 0x000000040b0b7211 */ /* 0x000fe200078f10ff */
[----:B------:R-:W-:Y:S01]  /*03a0*/  VIADD R16, R3, 0xffffffff ;  /* 0xffffffff03107836 */ /* 0x000fe20000000000 */
[----:B------:R-:W-:Y:S01]  /*03b0*/  LEA.HI R5, R5, R6, RZ, 0x3 ;  /* 0x0000000605057211 */ /* 0x000fe200078f18ff */
[----:B------:R-:W2:Y:S01]  /*03c0*/  LDC R12, c[0x0][0x144] ;  /* 0x00005100ff0c7b82 */ /* 0x000ea20000000800 */
[----:B------:R-:W-:Y:S01]  /*03d0*/  LOP3.LUT R11, R11, 0x3ffffffc, RZ, 0xc0, !PT ;  /* 0x3ffffffc0b0b7812 */ /* 0x000fe200078ec0ff */
[----:B------:R-:W-:Y:S01]  /*03e0*/  NOP ;  /* 0x0000000000007918 */ /* 0x000fe20000000000 */
[--C-:B------:R-:W-:Y:S01]  /*03f0*/  SHF.R.S32.HI R10, RZ, 0x3, R5.reuse ;  /* 0x00000003ff0a7819 */ /* 0x100fe20000011405 */
[----:B------:R-:W-:Y:S01]  /*0400*/  NOP ;  /* 0x0000000000007918 */ /* 0x000fe20000000000 */
[----:B------:R-:W-:Y:S01]  /*0410*/  SHF.R.S32.HI R5, RZ, 0x1f, R5 ;  /* 0x0000001fff057819 */ /* 0x000fe20000011405 */
[----:B------:R-:W-:Y:S01]  /*0420*/  IMAD.IADD R4, R4, 0x1, -R11 ;  /* 0x0000000104047824 */ /* 0x000fe200078e0a0b */
[----:B------:R-:W-:Y:S01]  /*0430*/  ISETP.NE.AND P4, PT, R3, RZ, PT ;  /* 0x000000ff0300720c */ /* 0x000fe20003f85270 */
[----:B------:R-:W3:Y:S01]  /*0440*/  LDC R15, c[0x0][0x140] ;  /* 0x00005000ff0f7b82 */ /* 0x000ee20000000800 */
[----:B------:R-:W-:-:S02]  /*0450*/  LEA.HI R5, R5, R10, RZ, 0x2 ;  /* 0x0000000a05057211 */ /* 0x000fc400078f10ff */
[----:B------:R-:W-:Y:S02]  /*0460*/  ISETP.GE.U32.AND P6, PT, R16, 0x2, PT ;  /* 0x000000021000780c */ /* 0x000fe40003fc6070 */
[----:B------:R-:W-:Y:S02]  /*0470*/  LOP3.LUT R5, R5, 0xfffffffc, RZ, 0xc0, !PT ;  /* 0xfffffffc05057812 */ /* 0x000fe400078ec0ff */
[----:B-----5:R-:W-:Y:S01]  /*0480*/  ISETP.NE.OR P0, PT, R2, RZ, !P0 ;  /* 0x000000ff0200720c */ /* 0x020fe20004705670 */
[----:B------:R-:W5:Y:S01]  /*0490*/  LDC R13, c[0x0][0x148] ;  /* 0x00005200ff0d7b82 */ /* 0x000f620000000800 */
[----:B0-----:R-:W-:Y:S01]  /*04a0*/  I2FP.F32.U32 R2, UR8 ;  /* 0x0000000800027c45 */ /* 0x001fe20008201000 */
[----:B------:R-:W-:-:S04]  /*04b0*/  IMAD.IADD R5, R10, 0x1, -R5 ;  /* 0x000000010a057824 */ /* 0x000fc800078e0a05 */
[----:B------:R-:W-:Y:S01]  /*04c0*/  FMUL R10, R2, UR4 ;  /* 0x00000004020a7c20 */ /* 0x000fe20008400000 */
[----:B------:R-:W-:Y:S01]  /*04d0*/  IMAD R5, R4, 0x4, R5 ;  /* 0x0000000404057824 */ /* 0x000fe200078e0205 */
[----:B------:R-:W-:Y:S01]  /*04e0*/  ULDC UR4, c[0x0][0x154] ;  /* 0x0000550000047ab9 */ /* 0x000fe20000000800 */
[----:B-1----:R-:W-:Y:S02]  /*04f0*/  I2FP.F32.U32 R4, R8 ;  /* 0x0000000800047245 */ /* 0x002fe40000201000 */
[C---:B------:R-:W-:Y:S01]  /*0500*/  IMAD.SHL.U32 R2, R5.reuse, 0x4, RZ ;  /* 0x0000000405027824 */ /* 0x040fe200078e00ff */
[----:B------:R-:W0:Y:S01]  /*0510*/  F2I.U32.TRUNC.NTZ R10, R10 ;  /* 0x0000000a000a7305 */ /* 0x000e22000020f000 */
[----:B------:R-:W-:Y:S01]  /*0520*/  VOTEU.ALL UP0, P0 ;  /* 0x00000000003f7886 */ /* 0x000fe20000000000 */
[----:B------:R-:W-:Y:S01]  /*0530*/  FMUL R14, R4, UR4 ;  /* 0x00000004040e7c20 */ /* 0x000fe20008400000 */
[----:B------:R-:W-:Y:S01]  /*0540*/  UMOV UR4, 0x20 ;  /* 0x0000002000047882 */ /* 0x000fe20000000000 */
[----:B------:R-:W-:Y:S01]  /*0550*/  LOP3.LUT R5, R5, 0xc, R2, 0x78, !PT ;  /* 0x0000000c05057812 */ /* 0x000fe200078e7802 */
[----:B------:R-:W-:Y:S01]  /*0560*/  VOTEU.ALL UP1, P0 ;  /* 0x00000000003f7886 */ /* 0x000fe20000020000 */
[----:B------:R-:W1:Y:S01]  /*0570*/  @!UP0 S2UR UR7, SR_CgaCtaId ;  /* 0x00000000000789c3 */ /* 0x000e620000008800 */
[----:B------:R-:W-:Y:S01]  /*0580*/  @!UP0 UMOV UR6, 0x400 ;  /* 0x0000040000068882 */ /* 0x000fe20000000000 */
[----:B------:R-:W-:Y:S01]  /*0590*/  SHF.R.S32.HI R2, RZ, 0x1f, R5 ;  /* 0x0000001fff027819 */ /* 0x000fe20000011405 */
[----:B------:R-:W4:Y:S01]  /*05a0*/  F2I.U32.TRUNC.NTZ R14, R14 ;  /* 0x0000000e000e7305 */ /* 0x000f22000020f000 */
[----:B------:R-:W-:-:S04]  /*05b0*/  @!UP0 UIADD3 UR4, -UR4, 0x100000, URZ ;  /* 0x0010000004048890 */ /* 0x000fc8000fffe13f */
[----:B------:R-:W-:Y:S02]  /*05c0*/  @!UP0 USHF.L.U32 UR5, UR4, 0xb, URZ ;  /* 0x0000000b04058899 */ /* 0x000fe4000800063f */
[----:B------:R-:W-:Y:S01]  /*05d0*/  @!UP0 USHF.L.U32 UR4, UR4, 0x1, URZ ;  /* 0x0000000104048899 */ /* 0x000fe2000800063f */
[----:B---3--:R-:W-:Y:S02]  /*05e0*/  ISETP.EQ.U32.AND P2, PT, R15, 0x1, PT ;  /* 0x000000010f00780c */ /* 0x008fe40003f42070 */
[----:B------:R-:W-:Y:S01]  /*05f0*/  LEA.HI R4, R2, R5, RZ, 0x3 ;  /* 0x0000000502047211 */ /* 0x000fe200078f18ff */
[----:B0-----:R-:W-:Y:S01]  /*0600*/  IMAD.MOV R11, RZ, RZ, -R10 ;  /* 0x000000ffff0b7224 */ /* 0x001fe200078e0a0a */
[----:B------:R-:W-:Y:S02]  /*0610*/  SHF.R.S32.HI R2, RZ, 0x1f, R7 ;  /* 0x0000001fff027819 */ /* 0x000fe40000011407 */
[----:B------:R-:W-:Y:S01]  /*0620*/  LOP3.LUT R10, R4, 0xfffffff8, RZ, 0xc0, !PT ;  /* 0xfffffff8040a7812 */ /* 0x000fe200078ec0ff */
[----:B--2---:R-:W-:Y:S01]  /*0630*/  IMAD R12, R12, R11, UR8 ;  /* 0x000000080c0c7e24 */ /* 0x004fe2000f8e020b */
[----:B------:R-:W-:-:S03]  /*0640*/  LEA.HI R2, R2, R7, RZ, 0x2 ;  /* 0x0000000702027211 */ /* 0x000fc600078f10ff */
[----:B------:R-:W-:Y:S01]  /*0650*/  IMAD.IADD R11, R5, 0x1, -R10 ;  /* 0x00000001050b7824 */ /* 0x000fe200078e0a0a */
[----:B------:R-:W-:Y:S01]  /*0660*/  LOP3.LUT R2, R2, 0xfffffffc, RZ, 0xc0, !PT ;  /* 0xfffffffc02027812 */ /* 0x000fe200078ec0ff */
[----:B----4-:R-:W-:-:S03]  /*0670*/  IMAD.MOV R20, RZ, RZ, -R14 ;  /* 0x000000ffff147224 */ /* 0x010fc600078e0a0e */
[----:B------:R-:W-:Y:S01]  /*0680*/  ISETP.NE.AND P3, PT, R11, R12, PT ;  /* 0x0000000c0b00720c */ /* 0x000fe20003f65270 */
[----:B------:R-:W-:Y:S01]  /*0690*/  IMAD.IADD R7, R7, 0x1, -R2 ;  /* 0x0000000107077824 */ /* 0x000fe200078e0a02 */
[----:B-1----:R-:W-:Y:S01]  /*06a0*/  @!UP0 ULEA UR6, UR7, UR6, 0x18 ;  /* 0x0000000607068291 */ /* 0x002fe2000f8ec03f */
[----:B-----5:R-:W-:Y:S01]  /*06b0*/  IMAD R11, R13, R20, R8 ;  /* 0x000000140d0b7224 */ /* 0x020fe200078e0208 */
[----:B------:R-:W-:Y:S01]  /*06c0*/  VOTEU.ALL UP0, P0 ;  /* 0x00000000003f7886 */ /* 0x000fe20000000000 */
[----:B------:R-:W-:Y:S01]  /*06d0*/  LOP3.LUT P0, RZ, R6, 0x7, RZ, 0xc0, !PT ;  /* 0x0000000706ff7812 */ /* 0x000fe2000780c0ff */
[----:B------:R-:W-:Y:S01]  /*06e0*/  IMAD.MOV.U32 R6, RZ, RZ, 0x1 ;  /* 0x00000001ff067424 */ /* 0x000fe200078e00ff */
[----:B------:R-:W-:Y:S02]  /*06f0*/  ISETP.NE.AND P1, PT, R7, 0x3, PT ;  /* 0x000000030700780c */ /* 0x000fe40003f25270 */
[----:B------:R-:W-:Y:S02]  /*0700*/  ISETP.LT.U32.AND P0, PT, R5, 0x8, !P0 ;  /* 0x000000080500780c */ /* 0x000fe40004701070 */
[----:B------:R-:W-:-:S02]  /*0710*/  ISETP.EQ.OR P1, PT, R7, RZ, !P1 ;  /* 0x000000ff0700720c */ /* 0x000fc40004f22670 */
[----:B------:R-:W-:Y:S01]  /*0720*/  @P3 SHF.R.S32.HI R4, RZ, 0x3, R4 ;  /* 0x00000003ff043819 */ /* 0x000fe20000011404 */
[----:B------:R-:W0:Y:S02]  /*0730*/  FENCE.VIEW.ASYNC.S ;  /* 0x00000000000073c6 */ /* 0x000e240000000000 */
[----:B0-----:R0:W1:Y:S01]  /*0740*/  @!UP0 SYNCS.EXCH.64 URZ, [UR6+0x60], UR4 ;  /* 0x00006004063f85b2 */ /* 0x0010620008000100 */
[----:B------:R-:W-:Y:S02]  /*0750*/  ISETP.EQ.AND P1, PT, R3, RZ, P1 ;  /* 0x000000ff0300720c */ /* 0x000fe40000f22270 */
[----:B------:R-:W-:Y:S02]  /*0760*/  @P3 ISETP.NE.AND P5, PT, R4, R11, PT ;  /* 0x0000000b0400320c */ /* 0x000fe40003fa5270 */
[----:B------:R-:W-:Y:S02]  /*0770*/  SEL R3, RZ, 0x1, !P0 ;  /* 0x00000001ff037807 */ /* 0x000fe40004000000 */
[----:B------:R-:W-:-:S02]  /*0780*/  @P3 SEL R6, RZ, 0x1, P5 ;  /* 0x00000001ff063807 */ /* 0x000fc40002800000 */
[----:B------:R-:W-:Y:S02]  /*0790*/  SEL R4, RZ, 0x1, !P1 ;  /* 0x00000001ff047807 */ /* 0x000fe40004800000 */
[----:B------:R-:W-:Y:S02]  /*07a0*/  LOP3.LUT R6, R6, R3, RZ, 0xc0, !PT ;  /* 0x0000000306067212 */ /* 0x000fe400078ec0ff */
[----:B------:R-:W-:Y:S01]  /*07b0*/  SEL R4, R4, 0x2, P6 ;  /* 0x0000000204047807 */ /* 0x000fe20003000000 */
[----:B------:R0:W2:Y:S01]  /*07c0*/  @!UP1 SYNCS.EXCH.64 URZ, [UR6+0x68], UR4 ;  /* 0x00006804063f95b2 */ /* 0x0000a20008000100 */
[----:B------:R-:W-:Y:S01]  /*07d0*/  NOP ;  /* 0x0000000000007918 */ /* 0x000fe20000000000 */
[----:B------:R-:W-:Y:S05]  /*07e0*/  @!P2 BRA `(.L_x_3) ;  /* 0x000000000008a947 */ /* 0x000fea0003800000 */
[----:B-12---:R-:W-:Y:S01]  /*07f0*/  UCGABAR_ARV ;  /* 0x00000000000079c7 */ /* 0x006fe20008000000 */
[----:B------:R-:W-:Y:S05]  /*0800*/  BRA `(.L_x_4) ;  /* 0x0000000000047947 */ /* 0x000fea0003800000 */
.L_x_3:
[----:B-12---:R-:W-:Y:S01]  /*0810*/  NOP ;  /* 0x0000000000007918 */ /* 0x006fe20000000000 */
.L_x_4:
[----:B------:R-:W1:Y:S01]  /*0820*/  LDC R2, c[0x0][0x65c] ;  /* 0x00019700ff027b82 */ /* 0x000e620000000800 */
[----:B------:R-:W-:Y:S01]  /*0830*/  IMAD.MOV.U32 R3, RZ, RZ, RZ ;  /* 0x000000ffff037224 */ /* 0x000fe200078e00ff */
[----:B-1----:R-:W-:Y:S01]  /*0840*/  ISETP.NE.AND P3, PT, R2, 0x1, PT ;  /* 0x000000010200780c */ /* 0x002fe20003f65270 */
[----:B------:R-:W-:-:S12]  /*0850*/  IMAD.U32 R2, RZ, RZ, UR8 ;  /* 0x00000008ff027e24 */ /* 0x000fd8000f8e00ff */
[----:B------:R-:W1:Y:S01]  /*0860*/  @P3 LDC R15, c[0x0][0x10] ;  /* 0x00000400ff0f3b82 */ /* 0x000e620000000800 */
[----:B------:R-:W-:Y:S02]  /*0870*/  @P3 IMAD.MOV.U32 R9, RZ, RZ, RZ ;  /* 0x000000ffff093224 */ /* 0x000fe400078e00ff */
[----:B------:R-:W-:-:S05]  /*0880*/  @P3 IMAD.MOV.U32 R17, RZ, RZ, RZ ;  /* 0x000000ffff113224 */ /* 0x000fca00078e00ff */
[----:B------:R-:W2:Y:S01]  /*0890*/  @!P3 LDC R11, c[0x0][0xc] ;  /* 0x00000300ff0bbb82 */ /* 0x000ea20000000800 */
[----:B-1----:R-:W-:-:S04]  /*08a0*/  @P3 IMAD.WIDE.U32 R14, R15, UR8, R8 ;  /* 0x000000080f0e3c25 */ /* 0x002fc8000f8e0008 */
[----:B--2---:R-:W-:-:S04]  /*08b0*/  @!P3 IMAD.WIDE.U32 R10, R8, R11, R2 ;  /* 0x0000000b080ab225 */ /* 0x004fc800078e0002 */
[----:B------:R-:W-:Y:S02]  /*08c0*/  @P3 IMAD.MOV.U32 R2, RZ, RZ, R14 ;  /* 0x000000ffff023224 */ /* 0x000fe400078e000e */
[----:B------:R-:W-:Y:S02]  /*08d0*/  @P3 IMAD.IADD R3, R15, 0x1, R17 ;  /* 0x000000010f033824 */ /* 0x000fe400078e0211 */
[----:B------:R-:W-:Y:S02]  /*08e0*/  @!P3 IMAD.MOV.U32 R2, RZ, RZ, R10 ;  /* 0x000000ffff02b224 */ /* 0x000fe400078e000a */
[----:B------:R-:W-:Y:S01]  /*08f0*/  @!P3 IMAD.MOV.U32 R3, RZ, RZ, R11 ;  /* 0x000000ffff03b224 */ /* 0x000fe200078e000b */
[----:B------:R-:W-:Y:S06]  /*0900*/  @!P2 BRA `(.L_x_5) ;  /* 0x00000000000ca947 */ /* 0x000fec0003800000 */
[----:B------:R-:W-:Y:S01]  /*0910*/  UCGABAR_WAIT ;  /* 0x0000000000007dc7 */ /* 0x000fe20008000000 */
[----:B------:R-:W-:Y:S01]  /*0920*/  CCTL.IVALL ;  /* 0x00000000ff00798f */ /* 0x000fe20002000000 */
[----:B------:R-:W-:Y:S05]  /*0930*/  BRA `(.L_x_6) ;  /* 0x0000000000047947 */ /* 0x000fea0003800000 */
.L_x_5:
[----:B------:R-:W-:Y:S06]  /*0940*/  BAR.SYNC.DEFER_BLOCKING 0x0 ;  /* 0x0000000000007b1d */ /* 0x000fec0000010000 */
.L_x_6:
[----:B------:R-:W-:Y:S05]  /*0950*/  @!P4 BRA `(.L_x_7) ;  /* 0x000000780080c947 */ /* 0x000fea0003800000 */
[----:B------:R-:W-:-:S13]  /*0960*/  ISETP.GT.U32.AND P0, PT, R16, 0x1, PT ;  /* 0x000000011000780c */ /* 0x000fda0003f04070 */
[----:B0-----:R-:W-:Y:S05]  /*0970*/  @P0 EXIT ;  /* 0x000000000000094d */ /* 0x001fea0003800000 */
[----:B------:R-:W-:Y:S01]  /*0980*/  ULDC.64 UR4, c[0x0][0x650] ;  /* 0x0001940000047ab9 */ /* 0x000fe20000000a00 */
[----:B------:R-:W-:Y:S01]  /*0990*/  PRMT R14, RZ, 0x7610, R14 ;  /* 0x00007610ff0e7816 */ /* 0x000fe2000000000e */
[----:B------:R-:W-:Y:S01]  /*09a0*/  IMAD.MOV.U32 R10, RZ, RZ, -0x1 ;  /* 0xffffffffff0a7424 */ /* 0x000fe200078e00ff */
[----:B------:R-:W-:Y:S01]  /*09b0*/  ISETP.GE.U32.AND P0, PT, R2, UR4, PT ;  /* 0x0000000402007c0c */ /* 0x000fe2000bf06070 */
[----:B------:R-:W-:Y:S02]  /*09c0*/  IMAD.MOV.U32 R11, RZ, RZ, -0x1 ;  /* 0xffffffffff0b7424 */ /* 0x000fe400078e00ff */
[----:B------:R-:W-:Y:S01]  /*09d0*/  IMAD.MOV.U32 R7, RZ, RZ, -0x1 ;  /* 0xffffffffff077424 */ /* 0x000fe200078e00ff */
[----:B------:R-:W-:-:S13]  /*09e0*/  ISETP.GE.U32.AND.EX P0, PT, R3, UR5, PT, P0 ;  /* 0x0000000503007c0c */ /* 0x000fda000bf06100 */
[----:B------:R-:W-:Y:S05]  /*09f0*/  @P0 BRA `(.L_x_8) ;  /* 0x0000000400280947 */ /* 0x000fea0003800000 */
[----:B------:R-:W0:Y:S01]  /*0a00*/  LDC.64 R22, c[0x0][0x628] ;  /* 0x00018a00ff167b82 */ /* 0x000e220000000a00 */
[----:B------:R-:W-:Y:S02]  /*0a10*/  IMAD.MOV.U32 R10, RZ, RZ, R2 ;  /* 0x000000ffff0a7224 */ /* 0x000fe400078e0002 */
[----:B------:R-:W-:-:S05]  /*0a20*/  IMAD.MOV.U32 R11, RZ, RZ, R3 ;  /* 0x000000ffff0b7224 */ /* 0x000fca00078e0003 */
[----:B------:R-:W1:Y:S08]  /*0a30*/  LDC R18, c[0x0][0x630] ;  /* 0x00018c00ff127b82 */ /* 0x000e700000000800 */
[----:B------:R-:W2:Y:S01]  /*0a40*/  LDC.64 R24, c[0x0][0x620] ;  /* 0x00018800ff187b82 */ /* 0x000ea20000000a00 */
[----:B0-----:R-:W-:-:S04]  /*0a50*/  ISETP.NE.U32.AND P0, PT, R22, RZ, PT ;  /* 0x000000ff1600720c */ /* 0x001fc80003f05070 */
[----:B------:R-:W-:-:S13]  /*0a60*/  ISETP.NE.AND.EX P0, PT, R23, RZ, PT, P0 ;  /* 0x000000ff1700720c */ /* 0x000fda0003f05300 */
[----:B-12---:R-:W-:Y:S05]  /*0a70*/  @!P0 BRA `(.L_x_9) ;  /* 0x0000000000288947 */ /* 0x006fea0003800000 */
[----:B------:R-:W0:Y:S02]  /*0a80*/  LDC R7, c[0x0][0x634] ;  /* 0x00018d00ff077b82 */ /* 0x000e240000000800 */
[----:B0-----:R-:W-:-:S05]  /*0a90*/  IADD3 R7, P0, R2, R7, RZ ;  /* 0x0000000702077210 */ /* 0x001fca0007f1e0ff */
[----:B------:R-:W-:-:S04]  /*0aa0*/  IMAD.X R19, RZ, RZ, R3, P0 ;  /* 0x000000ffff137224 */ /* 0x000fc800000e0603 */
[----:B------:R-:W-:-:S04]  /*0ab0*/  IMAD.WIDE.U32 R10, R19, R22, RZ ;  /* 0x00000016130a7225 */ /* 0x000fc800078e00ff */
[----:B------:R-:W-:-:S04]  /*0ac0*/  IMAD.WIDE.U32 R14, P0, R7, R23, R10 ;  /* 0x00000017070e7225 */ /* 0x000fc8000780000a */
[----:B------:R-:W-:-:S04]  /*0ad0*/  IMAD.WIDE.U32 R10, R7, R22, RZ ;  /* 0x00000016070a7225 */ /* 0x000fc800078e00ff */
[----:B------:R-:W-:Y:S01]  /*0ae0*/  IMAD.X R17, RZ, RZ, RZ, P0 ;  /* 0x000000ffff117224 */ /* 0x000fe200000e06ff */
[----:B------:R-:W-:Y:S01]  /*0af0*/  IADD3 RZ, P0, R11, R14, RZ ;  /* 0x0000000e0bff7210 */ /* 0x000fe20007f1e0ff */
[----:B------:R-:W-:-:S04]  /*0b00*/  IMAD.MOV.U32 R16, RZ, RZ, R15 ;  /* 0x000000ffff107224 */ /* 0x000fc800078e000f */
[----:B------:R-:W-:-:S08]  /*0b10*/  IMAD.WIDE.U32.X R10, R19, R23, R16, P0 ;  /* 0x00000017130a7225 */ /* 0x000fd000000e0410 */
.L_x_9:
[----:B------:R-:W0:Y:S01]  /*0b20*/  LDC.64 R26, c[0x0][0x640] ;  /* 0x00019000ff1a7b82 */ /* 0x000e220000000a00 */
[--C-:B------:R-:W-:Y:S01]  /*0b30*/  SHF.R.U64 R28, R10, R18, R11.reuse ;  /* 0x000000120a1c7219 */ /* 0x100fe2000000120b */
[----:B------:R-:W-:Y:S01]  /*0b40*/  IMAD R29, R13, R20, R8 ;  /* 0x000000140d1d7224 */ /* 0x000fe200078e0208 */
[----:B------:R-:W-:Y:S01]  /*0b50*/  SHF.R.U32.HI R7, RZ, R18, R11 ;  /* 0x00000012ff077219 */ /* 0x000fe2000001160b */
[----:B------:R-:W-:Y:S01]  /*0b60*/  IMAD.MOV.U32 R23, RZ, RZ, 0x1 ;  /* 0x00000001ff177424 */ /* 0x000fe200078e00ff */
[----:B------:R-:W-:-:S03]  /*0b70*/  IADD3 R9, P0, RZ, -R28, RZ ;  /* 0x8000001cff097210 */ /* 0x000fc60007f1e0ff */
[----:B------:R-:W1:Y:S02]  /*0b80*/  LDC R16, c[0x0][0x618] ;  /* 0x00018600ff107b82 */ /* 0x000e640000000800 */
[----:B------:R-:W-:Y:S02]  /*0b90*/  IMAD.X R7, RZ, RZ, ~R7, P0 ;  /* 0x000000ffff077224 */ /* 0x000fe400000e0e07 */
[----:B------:R-:W-:-:S04]  /*0ba0*/  IMAD.WIDE.U32 R10, R9, R24, R2 ;  /* 0x00000018090a7225 */ /* 0x000fc800078e0002 */
[----:B------:R-:W2:Y:S01]  /*0bb0*/  LDC R15, c[0x0][0x608] ;  /* 0x00018200ff0f7b82 */ /* 0x000ea20000000800 */
[----:B------:R-:W-:-:S04]  /*0bc0*/  IMAD R14, R7, R24, RZ ;  /* 0x00000018070e7224 */ /* 0x000fc800078e02ff */
[----:B------:R-:W-:-:S03]  /*0bd0*/  IMAD R7, R9, R25, R14 ;  /* 0x0000001909077224 */ /* 0x000fc600078e020e */
[----:B------:R-:W3:Y:S01]  /*0be0*/  LDC R22, c[0x0][0x658] ;  /* 0x00019600ff167b82 */ /* 0x000ee20000000800 */
[----:B------:R-:W-:Y:S01]  /*0bf0*/  IMAD.IADD R7, R11, 0x1, R7 ;  /* 0x000000010b077824 */ /* 0x000fe200078e0207 */
[----:B0-----:R-:W-:-:S04]  /*0c00*/  ISETP.NE.U32.AND P0, PT, R26, RZ, PT ;  /* 0x000000ff1a00720c */ /* 0x001fc80003f05070 */
[----:B------:R-:W-:Y:S02]  /*0c10*/  ISETP.NE.AND.EX P0, PT, R27, RZ, PT, P0 ;  /* 0x000000ff1b00720c */ /* 0x000fe40003f05300 */
[----:B------:R-:W0:Y:S01]  /*0c20*/  LDC R18, c[0x0][0x600] ;  /* 0x00018000ff127b82 */ /* 0x000e220000000800 */
[-CC-:B-1----:R-:W-:Y:S02]  /*0c30*/  SHF.R.U64 R19, R10, R16.reuse, R7.reuse ;  /* 0x000000100a137219 */ /* 0x182fe40000001207 */
[----:B------:R-:W-:Y:S01]  /*0c40*/  SHF.R.U32.HI R10, RZ, R16, R7 ;  /* 0x00000010ff0a7219 */ /* 0x000fe20000011607 */
[----:B------:R-:W-:-:S04]  /*0c50*/  IMAD.MOV.U32 R7, RZ, RZ, -0x1 ;  /* 0xffffffffff077424 */ /* 0x000fc800078e00ff */
[----:B------:R-:W1:Y:S01]  /*0c60*/  LDC R21, c[0x0][0x648] ;  /* 0x00019200ff157b82 */ /* 0x000e620000000800 */
[-CC-:B--2---:R-:W-:Y:S02]  /*0c70*/  SHF.R.U64 R16, R19, R15.reuse, R10.reuse ;  /* 0x0000000f13107219 */ /* 0x184fe4000000120a */
[----:B------:R-:W-:-:S05]  /*0c80*/  SHF.R.U32.HI R9, RZ, R15, R10 ;  /* 0x0000000fff097219 */ /* 0x000fca000001160a */
[----:B------:R-:W2:Y:S01]  /*0c90*/  LDC R24, c[0x0][0x638] ;  /* 0x00018e00ff187b82 */ /* 0x000ea20000000800 */
[-CC-:B---3--:R-:W-:Y:S02]  /*0ca0*/  SHF.R.U64 R20, R16, R22.reuse, R9.reuse ;  /* 0x0000001610147219 */ /* 0x188fe40000001209 */
[-C--:B------:R-:W-:Y:S02]  /*0cb0*/  SHF.L.U32 R7, R7, R22.reuse, RZ ;  /* 0x0000001607077219 */ /* 0x080fe400000006ff */
[----:B------:R-:W-:Y:S01]  /*0cc0*/  SHF.R.U32.HI R9, RZ, R22, R9 ;  /* 0x00000016ff097219 */ /* 0x000fe20000011609 */
[----:B------:R-:W-:Y:S01]  /*0cd0*/  IMAD.MOV.U32 R8, RZ, RZ, R20 ;  /* 0x000000ffff087224 */ /* 0x000fe200078e0014 */
[----:B------:R-:W-:Y:S01]  /*0ce0*/  LOP3.LUT R13, RZ, R7, RZ, 0x33, !PT ;  /* 0x00000007ff0d7212 */ /* 0x000fe200078e33ff */
[----:B------:R-:W3:Y:S01]  /*0cf0*/  LDC R25, c[0x0][0x610] ;  /* 0x00018400ff197b82 */ /* 0x000ee20000000800 */
[----:B------:R-:W-:Y:S05]  /*0d00*/  @!P0 BRA `(.L_x_10) ;  /* 0x0000000000288947 */ /* 0x000fea0003800000 */
[----:B------:R-:W4:Y:S02]  /*0d10*/  LDC R7, c[0x0][0x64c] ;  /* 0x00019300ff077b82 */ /* 0x000f240000000800 */
[----:B----4-:R-:W-:-:S05]  /*0d20*/  IADD3 R7, P0, R20, R7, RZ ;  /* 0x0000000714077210 */ /* 0x010fca0007f1e0ff */
        /* <DEDUP_REMOVED lines=8> */
.L_x_10:
[----:B-1----:R-:W-:Y:S01]  /*0db0*/  SHF.R.U64 R9, R8, R21, R9 ;  /* 0x0000001508097219 */ /* 0x002fe20000001209 */
[----:B0-----:R-:W-:Y:S01]  /*0dc0*/  VIADD R10, R18, 0xffffffff ;  /* 0xffffffff120a7836 */ /* 0x001fe20000000000 */
[----:B------:R-:W-:Y:S01]  /*0dd0*/  SHF.L.U32 R7, R23, R22, RZ ;  /* 0x0000001617077219 */ /* 0x000fe200000006ff */
[----:B------:R-:W-:Y:S01]  /*0de0*/  IMAD.MOV.U32 R14, RZ, RZ, 0x1 ;  /* 0x00000001ff0e7424 */ /* 0x000fe200078e00ff */
[----:B------:R-:W-:Y:S01]  /*0df0*/  LOP3.LUT R8, R16, R13, RZ, 0xc0, !PT ;  /* 0x0000000d10087212 */ /* 0x000fe200078ec0ff */
[----:B------:R-:W-:Y:S01]  /*0e00*/  IMAD.MOV R11, RZ, RZ, -R9 ;  /* 0x000000ffff0b7224 */ /* 0x000fe200078e0a09 */
[----:B------:R-:W-:Y:S02]  /*0e10*/  SEL R12, R12, R29, !P3 ;  /* 0x0000001d0c0c7207 */ /* 0x000fe40005800000 */
[----:B------:R-:W-:Y:S01]  /*0e20*/  LOP3.LUT R10, R19, R10, RZ, 0xc0, !PT ;  /* 0x0000000a130a7212 */ /* 0x000fe200078ec0ff */
[----:B------:R-:W-:Y:S02]  /*0e30*/  IMAD R9, R7, R9, R8 ;  /* 0x0000000907097224 */ /* 0x000fe400078e0208 */
[----:B--2---:R-:W-:-:S02]  /*0e40*/  IMAD R7, R11, R24, R20 ;  /* 0x000000180b077224 */ /* 0x004fc400078e0214 */
[----:B---3--:R-:W-:Y:S02]  /*0e50*/  IMAD R12, R9, R25, R12 ;  /* 0x00000019090c7224 */ /* 0x008fe400078e020c */
[----:B------:R-:W-:-:S05]  /*0e60*/  IMAD R7, R7, R18, R10 ;  /* 0x0000001207077224 */ /* 0x000fca00078e020a */
[----:B------:R-:W-:Y:S02]  /*0e70*/  SEL R11, R7, R12, !P3 ;  /* 0x0000000c070b7207 */ /* 0x000fe40005800000 */
[----:B------:R-:W-:Y:S01]  /*0e80*/  SEL R10, R12, R7, !P3 ;  /* 0x000000070c0a7207 */ /* 0x000fe20005800000 */
[----:B------:R-:W-:-:S07]  /*0e90*/  IMAD.MOV.U32 R7, RZ, RZ, R28 ;  /* 0x000000ffff077224 */ /* 0x000fce00078e001c */
.L_x_8:
[----:B------:R-:W-:-:S08]  /*0ea0*/  NOP ;  /* 0x0000000000007918 */ /* 0x000fd00000000000 */
[----:B------:R-:W0:Y:S02]  /*0eb0*/  USETMAXREG.TRY_ALLOC.CTAPOOL UP0, 0xe8 ;  /* 0x000000e8000079c8 */ /* 0x000e240008000600 */
[----:B0-----:R-:W-:-:S13]  /*0ec0*/  PLOP3.LUT P0, PT, PT, PT, UP0, 0x80, 0x0 ;  /* 0x000000000000781c */ /* 0x001fda0003f0f008 */
[----:B------:R-:W-:Y:S05]  /*0ed0*/  @!P0 BRA `(.L_x_8) ;  /* 0xfffffffc00f08947 */ /* 0x000fea000383ffff */
[----:B------:R-:W-:Y:S01]  /*0ee0*/  ULDC.64 UR4, c[0x0][0x598] ;  /* 0x0001660000047ab9 */ /* 0x000fe20000000a00 */
[----:B------:R-:W-:Y:S01]  /*0ef0*/  ULDC.64 UR20, c[0x0][0x208] ;  /* 0x0000820000147ab9 */ /* 0x000fe20000000a00 */
[----:B------:R-:W-:-:S04]  /*0f00*/  ISETP.NE.U32.AND P0, PT, RZ, UR4, PT ;  /* 0x00000004ff007c0c */ /* 0x000fc8000bf05070 */
[----:B------:R-:W-:-:S13]  /*0f10*/  ISETP.NE.AND.EX P0, PT, RZ, UR5, PT, P0 ;  /* 0x00000005ff007c0c */ /* 0x000fda000bf05300 */
[----:B------:R-:W-:Y:S05]  /*0f20*/  @!P0 BRA `(.L_x_11) ;  /* 0x00000000001c8947 */ /* 0x000fea0003800000 */
[----:B------:R-:W0:Y:S02]  /*0f30*/  LDC.64 R8, c[0x0][0x598] ;  /* 0x00016600ff087b82 */ /* 0x000e240000000a00 */
[----:B0-----:R-:W2:Y:S02]  /*0f40*/  LDG.E.64 R8, desc[UR20][R8.64] ;  /* 0x0000001408087981 */ /* 0x001ea4000c1e1b00 */
[----:B--2---:R-:W-:-:S04]  /*0f50*/  ISETP.NE.U32.AND P0, PT, R8, RZ, PT ;  /* 0x000000ff0800720c */ /* 0x004fc80003f05070 */
[----:B------:R-:W-:-:S13]  /*0f60*/  ISETP.NE.AND.EX P0, PT, R9, RZ, PT, P0 ;  /* 0x000000ff0900720c */ /* 0x000fda0003f05300 */
[----:B------:R-:W-:Y:S05]  /*0f70*/  @!P0 BRA `(.L_x_11) ;  /* 0x0000000000088947 */ /* 0x000fea0003800000 */
[----:B------:R0:W5:Y:S01]  /*0f80*/  LD.E R8, desc[UR20][R8.64] ;  /* 0x0000001408087980 */ /* 0x000162000c101900 */
[----:B------:R-:W-:Y:S05]  /*0f90*/  BRA `(.L_x_12) ;  /* 0x0000000000207947 */ /* 0x000fea0003800000 */
.L_x_11:
[----:B------:R-:W-:Y:S02]  /*0fa0*/  ULDC.64 UR4, c[0x0][0x588] ;  /* 0x0001620000047ab9 */ /* 0x000fe40000000a00 */
[----:B------:R-:W-:-:S04]  /*0fb0*/  ISETP.NE.U32.AND P0, PT, RZ, UR4, PT ;  /* 0x00000004ff007c0c */ /* 0x000fc8000bf05070 */
[----:B------:R-:W-:-:S13]  /*0fc0*/  ISETP.NE.AND.EX P0, PT, RZ, UR5, PT, P0 ;  /* 0x00000005ff007c0c */ /* 0x000fda000bf05300 */
[----:B------:R-:W-:Y:S05]  /*0fd0*/  @!P0 BRA `(.L_x_13) ;  /* 0x00000000000c8947 */ /* 0x000fea0003800000 */
[----:B------:R-:W0:Y:S02]  /*0fe0*/  LDC.64 R8, c[0x0][0x588] ;  /* 0x00016200ff087b82 */ /* 0x000e240000000a00 */
[----:B0-----:R1:W5:Y:S01]  /*0ff0*/  LDG.E R8, desc[UR20][R8.64] ;  /* 0x0000001408087981 */ /* 0x001362000c1e1900 */
[----:B------:R-:W-:Y:S05]  /*1000*/  BRA `(.L_x_12) ;  /* 0x0000000000047947 */ /* 0x000fea0003800000 */
.L_x_13:
[----:B------:R-:W2:Y:S02]  /*1010*/  LDC R8, c[0x0][0x580] ;  /* 0x00016000ff087b82 */ /* 0x000ea40000000800 */
.L_x_12:
[----:B------:R-:W-:Y:S02]  /*1020*/  ULDC.64 UR4, c[0x0][0x5a0] ;  /* 0x0001680000047ab9 */ /* 0x000fe40000000a00 */
[----:B------:R-:W-:-:S04]  /*1030*/  ISETP.NE.U32.AND P0, PT, RZ, UR4, PT ;  /* 0x00000004ff007c0c */ /* 0x000fc8000bf05070 */
[----:B------:R-:W-:-:S13]  /*1040*/  ISETP.NE.AND.EX P0, PT, RZ, UR5, PT, P0 ;  /* 0x00000005ff007c0c */ /* 0x000fda000bf05300 */
[----:B------:R-:W-:Y:S05]  /*1050*/  @!P0 BRA `(.L_x_14) ;  /* 0x00000000001c8947 */ /* 0x000fea0003800000 */
[----:B------:R-:W3:Y:S02]  /*1060*/  LDC.64 R12, c[0x0][0x5a0] ;  /* 0x00016800ff0c7b82 */ /* 0x000ee40000000a00 */
[----:B---3--:R-:W3:Y:S02]  /*1070*/  LDG.E.64 R12, desc[UR20][R12.64] ;  /* 0x000000140c0c7981 */ /* 0x008ee4000c1e1b00 */
[----:B---3--:R-:W-:-:S04]  /*1080*/  ISETP.NE.U32.AND P0, PT, R12, RZ, PT ;  /* 0x000000ff0c00720c */ /* 0x008fc80003f05070 */
[----:B------:R-:W-:-:S13]  /*1090*/  ISETP.NE.AND.EX P0, PT, R13, RZ, PT, P0 ;  /* 0x000000ff0d00720c */ /* 0x000fda0003f05300 */
[----:B------:R-:W-:Y:S05]  /*10a0*/  @!P0 BRA `(.L_x_14) ;  /* 0x0000000000088947 */ /* 0x000fea0003800000 */
[----:B01----:R0:W5:Y:S01]  /*10b0*/  LD.E R9, desc[UR20][R12.64] ;  /* 0x000000140c097980 */ /* 0x003162000c101900 */
[----:B------:R-:W-:Y:S05]  /*10c0*/  BRA `(.L_x_15) ;  /* 0x0000000000207947 */ /* 0x000fea0003800000 */
.L_x_14:
[----:B------:R-:W-:Y:S02]  /*10d0*/  ULDC.64 UR4, c[0x0][0x590] ;  /* 0x0001640000047ab9 */ /* 0x000fe40000000a00 */
[----:B------:R-:W-:-:S04]  /*10e0*/  ISETP.NE.U32.AND P0, PT, RZ, UR4, PT ;  /* 0x00000004ff007c0c */ /* 0x000fc8000bf05070 */
[----:B------:R-:W-:-:S13]  /*10f0*/  ISETP.NE.AND.EX P0, PT, RZ, UR5, PT, P0 ;  /* 0x00000005ff007c0c */ /* 0x000fda000bf05300 */
[----:B------:R-:W-:Y:S05]  /*1100*/  @!P0 BRA `(.L_x_16) ;  /* 0x00000000000c8947 */ /* 0x000fea0003800000 */
[----:B------:R-:W0:Y:S02]  /*1110*/  LDC.64 R12, c[0x0][0x590] ;  /* 0x00016400ff0c7b82 */ /* 0x000e240000000a00 */
[----:B01----:R1:W5:Y:S01]  /*1120*/  LDG.E R9, desc[UR20][R12.64] ;  /* 0x000000140c097981 */ /* 0x003362000c1e1900 */
[----:B------:R-:W-:Y:S05]  /*1130*/  BRA `(.L_x_15) ;  /* 0x0000000000047947 */ /* 0x000fea0003800000 */
.L_x_16:
[----:B01----:R-:W3:Y:S02]  /*1140*/  LDC R9, c[0x0][0x584] ;  /* 0x00016100ff097b82 */ /* 0x003ee40000000800 */
.L_x_15:
[----:B------:R-:W-:-:S13]  /*1150*/  LOP3.LUT P0, RZ, R14, 0xff, RZ, 0xc0, !PT ;  /* 0x000000ff0eff7812 */ /* 0x000fda000780c0ff */
[----:B------:R-:W-:Y:S05]  /*1160*/  @!P0 EXIT ;  /* 0x000000000000894d */ /* 0x000fea0003800000 */
[----:B------:R-:W-:Y:S01]  /*1170*/  ULDC UR4, c[0x0][0x28c] ;  /* 0x0000a30000047ab9 */ /* 0x000fe20000000800 */
[----:B------:R-:W-:Y:S01]  /*1180*/  LOP3.LUT R144, R4, 0x1, RZ, 0xfc, !PT ;  /* 0x0000000104907812 */ /* 0x000fe200078efcff */
[----:B------:R-:W-:-:S04]  /*1190*/  UIADD3 UR4, UR4, 0x7f, URZ ;  /* 0x0000007f04047890 */ /* 0x000fc8000fffe03f */
[----:B------:R-:W-:-:S04]  /*11a0*/  USHF.R.S32.HI UR5, URZ, 0x1f, UR4 ;  /* 0x0000001f3f057899 */ /* 0x000fc80008011404 */
[----:B------:R-:W-:-:S03]  /*11b0*/  ULEA.HI UR5, UR5, UR4, URZ, 0x7 ;  /* 0x0000000405057291 */ /* 0x000fc6000f8f383f */
[----:B------:R-:W-:Y:S01]  /*11c0*/  UMOV UR4, URZ ;  /* 0x0000003f00047c82 */ /* 0x000fe20008000000 */
[----:B------:R-:W-:-:S03]  /*11d0*/  USHF.R.S32.HI UR9, URZ, 0x7, UR5 ;  /* 0x000000073f097899 */ /* 0x000fc60008011405 */
[----:B------:R-:W-:-:S09]  /*11e0*/  UMOV UR5, URZ ;  /* 0x0000003f00057c82 */ /* 0x000fd20008000000 */
.L_x_171:
[----:B01----:R-:W-:Y:S01]  /*11f0*/  LOP3.LUT R12, R0, 0x80, RZ, 0xc0, !PT ;  /* 0x00000080000c7812 */ /* 0x003fe200078ec0ff */
[----:B------:R-:W0:Y:S01]  /*1200*/  S2UR UR13, SR_CgaCtaId ;  /* 0x00000000000d79c3 */ /* 0x000e220000008800 */
[----:B------:R-:W-:Y:S01]  /*1210*/  UMOV UR12, 0x400 ;  /* 0x00000400000c7882 */ /* 0x000fe20000000000 */
[----:B------:R-:W-:Y:S01]  /*1220*/  UMOV UR6, URZ ;  /* 0x0000003f00067c82 */ /* 0x000fe20008000000 */
[----:B------:R-:W-:Y:S01]  /*1230*/  SHF.R.U32.HI R12, RZ, 0x7, R12 ;  /* 0x00000007ff0c7819 */ /* 0x000fe2000001160c */
[----:B------:R-:W-:Y:S01]  /*1240*/  UMOV UR7, URZ ;  /* 0x0000003f00077c82 */ /* 0x000fe20008000000 */
[----:B------:R-:W-:Y:S02]  /*1250*/  CS2R R20, SRZ ;  /* 0x0000000000147805 */ /* 0x000fe4000001ff00 */
[----:B------:R-:W-:Y:S02]  /*1260*/  CS2R R18, SRZ ;  /* 0x0000000000127805 */ /* 0x000fe4000001ff00 */
[----:B------:R-:W-:Y:S01]  /*1270*/  CS2R R22, SRZ ;  /* 0x0000000000167805 */ /* 0x000fe2000001ff00 */
[----:B------:R-:W1:Y:S01]  /*1280*/  LDC R13, c[0x0][0x28c] ;  /* 0x0000a300ff0d7b82 */ /* 0x000e620000000800 */
[----:B----4-:R-:W4:Y:S01]  /*1290*/  SHFL.IDX PT, R12, R12, RZ, 0x1f ;  /* 0x00001fff0c0c7589 */ /* 0x010f2200000e0000 */
[----:B------:R-:W-:-:S02]  /*12a0*/  CS2R R88, SRZ ;  /* 0x0000000000587805 */ /* 0x000fc4000001ff00 */
[----:B------:R-:W-:Y:S02]  /*12b0*/  CS2R R90, SRZ ;  /* 0x00000000005a7805 */ /* 0x000fe4000001ff00 */
[----:B------:R-:W-:Y:S02]  /*12c0*/  CS2R R92, SRZ ;  /* 0x00000000005c7805 */ /* 0x000fe4000001ff00 */
[----:B------:R-:W-:Y:S02]  /*12d0*/  CS2R R94, SRZ ;  /* 0x00000000005e7805 */ /* 0x000fe4000001ff00 */
[----:B------:R-:W-:Y:S02]  /*12e0*/  CS2R R98, SRZ ;  /* 0x0000000000627805 */ /* 0x000fe4000001ff00 */
[----:B------:R-:W-:Y:S02]  /*12f0*/  CS2R R96, SRZ ;  /* 0x0000000000607805 */ /* 0x000fe4000001ff00 */
        /* <DEDUP_REMOVED lines=16> */
[----:B-1----:R-:W-:Y:S02]  /*1400*/  ISETP.GE.AND P0, PT, R13, 0x1, PT ;  /* 0x000000010d00780c */ /* 0x002fe40003f06270 */
[----:B------:R-:W-:Y:S02]  /*1410*/  CS2R R132, SRZ ;  /* 0x0000000000847805 */ /* 0x000fe4000001ff00 */
[----:B----4-:R-:W-:-:S02]  /*1420*/  R2UR UR8, R12 ;  /* 0x000000000c0872ca */ /* 0x010fc400000e0000 */
[----:B------:R-:W-:Y:S02]  /*1430*/  CS2R R134, SRZ ;  /* 0x0000000000867805 */ /* 0x000fe4000001ff00 */
[----:B------:R-:W-:Y:S02]  /*1440*/  CS2R R136, SRZ ;  /* 0x0000000000887805 */ /* 0x000fe4000001ff00 */
[----:B------:R-:W-:Y:S02]  /*1450*/  CS2R R138, SRZ ;  /* 0x00000000008a7805 */ /* 0x000fe4000001ff00 */
[----:B------:R-:W-:Y:S02]  /*1460*/  CS2R R140, SRZ ;  /* 0x00000000008c7805 */ /* 0x000fe4000001ff00 */
[----:B------:R-:W-:Y:S01]  /*1470*/  CS2R R142, SRZ ;  /* 0x00000000008e7805 */ /* 0x000fe2000001ff00 */
[----:B------:R-:W-:Y:S01]  /*1480*/  IMAD.MOV.U32 R145, RZ, RZ, RZ ;  /* 0x000000ffff917224 */ /* 0x000fe200078e00ff */
[----:B------:R-:W-:Y:S01]  /*1490*/  CS2R R56, SRZ ;  /* 0x0000000000387805 */ /* 0x000fe2000001ff00 */
[----:B------:R-:W-:Y:S01]  /*14a0*/  IMAD.MOV.U32 R147, RZ, RZ, RZ ;  /* 0x000000ffff937224 */ /* 0x000fe200078e00ff */
[----:B------:R-:W-:Y:S01]  /*14b0*/  CS2R R58, SRZ ;  /* 0x00000000003a7805 */ /* 0x000fe2000001ff00 */
[----:B------:R-:W-:Y:S01]  /*14c0*/  IMAD.U32 R16, RZ, RZ, UR4 ;  /* 0x00000004ff107e24 */ /* 0x000fe2000f8e00ff */
[----:B------:R-:W-:-:S02]  /*14d0*/  CS2R R60, SRZ ;  /* 0x00000000003c7805 */ /* 0x000fc4000001ff00 */
[----:B------:R-:W-:Y:S01]  /*14e0*/  CS2R R62, SRZ ;  /* 0x00000000003e7805 */ /* 0x000fe2000001ff00 */
[----:B------:R-:W-:Y:S01]  /*14f0*/  ULEA.HI UR10, UR8, UR8, URZ, 0x1 ;  /* 0x00000008080a7291 */ /* 0x000fe2000f8f083f */
[----:B------:R-:W-:Y:S02]  /*1500*/  CS2R R64, SRZ ;  /* 0x0000000000407805 */ /* 0x000fe4000001ff00 */
[----:B------:R-:W-:Y:S02]  /*1510*/  CS2R R66, SRZ ;  /* 0x0000000000427805 */ /* 0x000fe4000001ff00 */
[----:B------:R-:W-:Y:S01]  /*1520*/  CS2R R68, SRZ ;  /* 0x0000000000447805 */ /* 0x000fe2000001ff00 */
[----:B------:R-:W-:Y:S01]  /*1530*/  ULOP3.LUT UR11, UR10, 0x7fffe, URZ, 0xc0, !UPT ;  /* 0x0007fffe0a0b7892 */ /* 0x000fe2000f8ec03f */
[----:B------:R-:W-:Y:S01]  /*1540*/  CS2R R70, SRZ ;  /* 0x0000000000467805 */ /* 0x000fe2000001ff00 */
[----:B0-----:R-:W-:Y:S01]  /*1550*/  ULEA UR10, UR13, UR12, 0x18 ;  /* 0x0000000c0d0a7291 */ /* 0x001fe2000f8ec03f */
[----:B------:R-:W-:Y:S01]  /*1560*/  CS2R R72, SRZ ;  /* 0x0000000000487805 */ /* 0x000fe2000001ff00 */
[----:B------:R-:W-:Y:S01]  /*1570*/  UIADD3 UR11, UR8, -UR11, URZ ;  /* 0x8000000b080b7290 */ /* 0x000fe2000fffe03f */
[----:B------:R-:W-:Y:S01]  /*1580*/  CS2R R74, SRZ ;  /* 0x00000000004a7805 */ /* 0x000fe2000001ff00 */
[----:B------:R-:W-:Y:S01]  /*1590*/  UMOV UR12, UR5 ;  /* 0x00000005000c7c82 */ /* 0x000fe20008000000 */
[----:B------:R-:W-:Y:S01]  /*15a0*/  UMOV UR8, URZ ;  /* 0x0000003f00087c82 */ /* 0x000fe20008000000 */
[----:B------:R-:W-:Y:S01]  /*15b0*/  ULEA UR11, UR11, UR10, 0xd ;  /* 0x0000000a0b0b7291 */ /* 0x000fe2000f8e683f */
[----:B------:R-:W-:-:S02]  /*15c0*/  CS2R R76, SRZ ;  /* 0x00000000004c7805 */ /* 0x000fc4000001ff00 */
[----:B------:R-:W-:Y:S02]  /*15d0*/  CS2R R78, SRZ ;  /* 0x00000000004e7805 */ /* 0x000fe4000001ff00 */
[----:B------:R-:W-:Y:S01]  /*15e0*/  CS2R R80, SRZ ;  /* 0x0000000000507805 */ /* 0x000fe2000001ff00 */
[----:B------:R-:W-:Y:S01]  /*15f0*/  UIADD3 UR11, UR11, 0x100, URZ ;  /* 0x000001000b0b7890 */ /* 0x000fe2000fffe03f */
[----:B------:R-:W-:Y:S02]  /*1600*/  CS2R R82, SRZ ;  /* 0x0000000000527805 */ /* 0x000fe4000001ff00 */
[----:B------:R-:W-:Y:S02]  /*1610*/  CS2R R84, SRZ ;  /* 0x0000000000547805 */ /* 0x000fe4000001ff00 */
[----:B------:R-:W-:Y:S01]  /*1620*/  CS2R R86, SRZ ;  /* 0x0000000000567805 */ /* 0x000fe2000001ff00 */
[----:B------:R-:W-:Y:S01]  /*1630*/  USHF.R.U32.HI UR11, URZ, 0x4, UR11 ;  /* 0x000000043f0b7899 */ /* 0x000fe2000801160b */
[----:B------:R-:W-:-:S02]  /*1640*/  CS2R R24, SRZ ;  /* 0x0000000000187805 */ /* 0x000fc4000001ff00 */
[----:B------:R-:W-:Y:S02]  /*1650*/  CS2R R26, SRZ ;  /* 0x00000000001a7805 */ /* 0x000fe4000001ff00 */
[----:B------:R-:W-:Y:S01]  /*1660*/  CS2R R28, SRZ ;  /* 0x00000000001c7805 */ /* 0x000fe2000001ff00 */
[----:B------:R-:W-:Y:S01]  /*1670*/  ULOP3.LUT UR11, UR11, 0x3fff, URZ, 0xc0, !UPT ;  /* 0x00003fff0b0b7892 */ /* 0x000fe2000f8ec03f */
        /* <DEDUP_REMOVED lines=12> */
[----:B------:R-:W-:Y:S01]  /*1740*/  CS2R R54, SRZ ;  /* 0x0000000000367805 */ /* 0x000fe2000001ff00 */
[----:B--23--:R-:W-:Y:S06]  /*1750*/  @!P0 BRA `(.L_x_17) ;  /* 0x0000000800a08947 */ /* 0x00cfec0003800000 */
[----:B------:R-:W-:-:S13]  /*1760*/  ISETP.NE.AND P1, PT, R144, 0x3, PT ;  /* 0x000000039000780c */ /* 0x000fda0003f25270 */
[----:B------:R-:W-:Y:S05]  /*1770*/  @!P1 BRA `(.L_x_18) ;  /* 0x0000000000049947 */ /* 0x000fea0003800000 */
[----:B------:R-:W-:Y:S01]  /*1780*/  BPT.TRAP 0x1 ;  /* 0x000000040000795c */ /* 0x000fe20000300000 */
.L_x_18:
[----:B------:R-:W-:Y:S01]  /*1790*/  ULEA UR6, UR5, UR10, 0x3 ;  /* 0x0000000a05067291 */ /* 0x000fe2000f8e183f */
[----:B------:R-:W-:-:S05]  /*17a0*/  IMAD.U32 R12, RZ, RZ, UR4 ;  /* 0x00000004ff0c7e24 */ /* 0x000fca000f8e00ff */
[----:B------:R-:W-:-:S04]  /*17b0*/  SHF.L.U32 R12, R12, 0x1f, RZ ;  /* 0x0000001f0c0c7819 */ /* 0x000fc800000006ff */
[----:B------:R0:W1:Y:S01]  /*17c0*/  SYNCS.PHASECHK.TRANS64.TRYWAIT P0, [UR6], R12 ;  /* 0x0000000cff0075a7 */ /* 0x0000620008000146 */
[----:B------:R-:W-:Y:S05]  /*17d0*/  @!P1 BRA `(.L_x_19) ;  /* 0x0000000000049947 */ /* 0x000fea0003800000 */
[----:B------:R-:W-:Y:S01]  /*17e0*/  BPT.TRAP 0x1 ;  /* 0x000000040000795c */ /* 0x000fe20000300000 */
.L_x_19:
[----:B-1----:R-:W-:Y:S05]  /*17f0*/  @P0 BRA `(.L_x_20) ;  /* 0x0000000000080947 */ /* 0x002fea0003800000 */
[----:B------:R-:W1:Y:S02]  /*1800*/  SYNCS.PHASECHK.TRANS64.TRYWAIT P0, [UR6], R12 ;  /* 0x0000000cff0075a7 */ /* 0x000e640008000146 */
[----:B-1----:R-:W-:Y:S05]  /*1810*/  @!P0 BRA `(.L_x_21) ;  /* 0x0000008000588947 */ /* 0x002fea0003800000 */
.L_x_20:
[----:B------:R-:W-:Y:S01]  /*1820*/  UIADD3 UR6, UR10, 0x28100, URZ ;  /* 0x000281000a067890 */ /* 0x000fe2000fffe03f */
[----:B------:R-:W-:Y:S01]  /*1830*/  WARPGROUP.ARRIVE ;  /* 0x00000000000079c5 */ /* 0x000fe20000000000 */
[----:B------:R-:W-:Y:S01]  /*1840*/  ULOP3.LUT UR8, UR11, 0x10000, URZ, 0xfc, !UPT ;  /* 0x000100000b087892 */ /* 0x000fe2000f8efc3f */
[----:B------:R-:W-:Y:S01]  /*1850*/  CS2R R20, SRZ ;  /* 0x0000000000147805 */ /* 0x000fe2000001ff00 */
[----:B------:R-:W-:Y:S01]  /*1860*/  USHF.R.U32.HI UR6, URZ, 0x4, UR6 ;  /* 0x000000043f067899 */ /* 0x000fe20008011606 */
[----:B------:R-:W-:Y:S01]  /*1870*/  CS2R R18, SRZ ;  /* 0x0000000000127805 */ /* 0x000fe2000001ff00 */
[----:B------:R-:W-:Y:S01]  /*1880*/  ULEA UR8, UR5, UR8, 0xb ;  /* 0x0000000805087291 */ /* 0x000fe2000f8e583f */
[----:B------:R-:W-:Y:S01]  /*1890*/  CS2R R22, SRZ ;  /* 0x0000000000167805 */ /* 0x000fe2000001ff00 */
[----:B------:R-:W-:Y:S01]  /*18a0*/  ULOP3.LUT UR6, UR6, 0x3fff, URZ, 0xc0, !UPT ;  /* 0x00003fff06067892 */ /* 0x000fe2000f8ec03f */
[----:B------:R-:W-:Y:S01]  /*18b0*/  CS2R R88, SRZ ;  /* 0x0000000000587805 */ /* 0x000fe2000001ff00 */
[----:B------:R-:W-:Y:S01]  /*18c0*/  UMOV UR13, 0x40000040 ;  /* 0x40000040000d7882 */ /* 0x000fe20000000000 */
[----:B------:R-:W-:Y:S01]  /*18d0*/  UMOV UR15, 0x40000040 ;  /* 0x40000040000f7882 */ /* 0x000fe20000000000 */
[----:B------:R-:W-:Y:S01]  /*18e0*/  ULOP3.LUT UR6, UR6, 0x10000, URZ, 0xfc, !UPT ;  /* 0x0001000006067892 */ /* 0x000fe2000f8efc3f */
[----:B------:R-:W-:Y:S01]  /*18f0*/  CS2R R90, SRZ ;  /* 0x00000000005a7805 */ /* 0x000fe2000001ff00 */
[----:B------:R-:W-:Y:S01]  /*1900*/  UMOV UR12, UR8 ;  /* 0x00000008000c7c82 */ /* 0x000fe20008000000 */
[----:B------:R-:W-:Y:S01]  /*1910*/  CS2R R92, SRZ ;  /* 0x00000000005c7805 */ /* 0x000fe2000001ff00 */
[----:B------:R-:W-:Y:S01]  /*1920*/  ULEA UR7, UR5, UR6, 0x9 ;  /* 0x0000000605077291 */ /* 0x000fe2000f8e483f */
[----:B------:R-:W-:Y:S01]  /*1930*/  CS2R R94, SRZ ;  /* 0x00000000005e7805 */ /* 0x000fe2000001ff00 */
[----:B------:R-:W-:Y:S01]  /*1940*/  UIADD3 UR6, UR8, 0x400, URZ ;  /* 0x0000040008067890 */ /* 0x000fe2000fffe03f */
[----:B------:R-:W-:-:S02]  /*1950*/  CS2R R98, SRZ ;  /* 0x0000000000627805 */ /* 0x000fc4000001ff00 */
[----:B------:R-:W-:Y:S02]  /*1960*/  CS2R R96, SRZ ;  /* 0x0000000000607805 */ /* 0x000fe4000001ff00 */
[----:B------:R-:W-:Y:S02]  /*1970*/  CS2R R100, SRZ ;  /* 0x0000000000647805 */ /* 0x000fe4000001ff00 */
[----:B------:R-:W-:Y:S01]  /*1980*/  CS2R R102, SRZ ;  /* 0x0000000000667805 */ /* 0x000fe2000001ff00 */
[----:B------:R-:W-:Y:S01]  /*1990*/  UMOV UR14, UR7 ;  /* 0x00000007000e7c82 */ /* 0x000fe20008000000 */
[----:B------:R-:W-:Y:S01]  /*19a0*/  CS2R R104, SRZ ;  /* 0x0000000000687805 */ /* 0x000fe2000001ff00 */
[----:B------:R-:W-:Y:S01]  /*19b0*/  QGMMA.64x64x32.F32.E4M3.E4M3 R56, gdesc[UR12], RZ, !UPT ;  /* 0x00e000000c3879f3 */ /* 0x000fe2000c7008ff */
[----:B------:R-:W-:Y:S01]  /*19c0*/  UMOV UR12, UR6 ;  /* 0x00000006000c7c82 */ /* 0x000fe20008000000 */
[----:B------:R-:W-:Y:S01]  /*19d0*/  UMOV UR13, 0x40000040 ;  /* 0x40000040000d7882 */ /* 0x000fe20000000000 */
[----:B------:R-:W-:Y:S01]  /*19e0*/  UIADD3 UR6, UR8, 0x402, URZ ;  /* 0x0000040208067890 */ /* 0x000fe2000fffe03f */
[----:B------:R-:W-:Y:S01]  /*19f0*/  QGMMA.64x64x32.F32.E4M3.E4M3 R24, gdesc[UR12], RZ, !UPT ;  /* 0x00e000000c1879f3 */ /* 0x000fe2000c7008ff */
[----:B------:R-:W-:Y:S01]  /*1a00*/  UIADD3 UR12, UR8, 0x2, URZ ;  /* 0x00000002080c7890 */ /* 0x000fe2000fffe03f */
[----:B------:R-:W-:Y:S01]  /*1a10*/  CS2R R106, SRZ ;  /* 0x00000000006a7805 */ /* 0x000fe2000001ff00 */
[----:B------:R-:W-:Y:S01]  /*1a20*/  UIADD3 UR14, UR7, 0x2, URZ ;  /* 0x00000002070e7890 */ /* 0x000fe2000fffe03f */
[----:B------:R-:W-:Y:S01]  /*1a30*/  CS2R R110, SRZ ;  /* 0x00000000006e7805 */ /* 0x000fe2000001ff00 */
[----:B------:R-:W-:Y:S01]  /*1a40*/  UMOV UR13, 0x40000040 ;  /* 0x40000040000d7882 */ /* 0x000fe20000000000 */
[----:B------:R-:W-:Y:S01]  /*1a50*/  UMOV UR15, 0x40000040 ;  /* 0x40000040000f7882 */ /* 0x000fe20000000000 */
        /* <DEDUP_REMOVED lines=16> */
[----:B------:R-:W-:Y:S01]  /*1b60*/  CS2R R142, SRZ ;  /* 0x00000000008e7805 */ /* 0x000fe2000001ff00 */
[----:B------:R-:W-:Y:S02]  /*1b70*/  IMAD.MOV.U32 R145, RZ, RZ, RZ ;  /* 0x000000ffff917224 */ /* 0x000fe400078e00ff */
[----:B------:R-:W-:Y:S01]  /*1b80*/  IMAD.MOV.U32 R147, RZ, RZ, RZ ;  /* 0x000000ffff937224 */ /* 0x000fe200078e00ff */
[----:B------:R-:W-:Y:S01]  /*1b90*/  QGMMA.64x64x32.F32.E4M3.E4M3 R56, gdesc[UR12], R56 ;  /* 0x00e000000c3879f3 */ /* 0x000fe20008700838 */
[----:B------:R-:W-:Y:S01]  /*1ba0*/  UMOV UR12, UR6 ;  /* 0x00000006000c7c82 */ /* 0x000fe20008000000 */
[----:B------:R-:W-:Y:S01]  /*1bb0*/  UMOV UR13, 0x40000040 ;  /* 0x40000040000d7882 */ /* 0x000fe20000000000 */
[----:B------:R-:W-:Y:S01]  /*1bc0*/  UIADD3 UR6, UR8, 0x404, URZ ;  /* 0x0000040408067890 */ /* 0x000fe2000fffe03f */
[----:B------:R-:W-:Y:S01]  /*1bd0*/  QGMMA.64x64x32.F32.E4M3.E4M3 R24, gdesc[UR12], R24 ;  /* 0x00e000000c1879f3 */ /* 0x000fe20008700818 */
[----:B------:R-:W-:-:S02]  /*1be0*/  UIADD3 UR12, UR8, 0x4, URZ ;  /* 0x00000004080c7890 */ /* 0x000fc4000fffe03f */
[----:B------:R-:W-:Y:S01]  /*1bf0*/  UIADD3 UR14, UR7, 0x4, URZ ;  /* 0x00000004070e7890 */ /* 0x000fe2000fffe03f */
[----:B------:R-:W-:Y:S01]  /*1c00*/  UMOV UR13, 0x40000040 ;  /* 0x40000040000d7882 */ /* 0x000fe20000000000 */
[----:B------:R-:W-:-:S07]  /*1c10*/  UMOV UR15, 0x40000040 ;  /* 0x40000040000f7882 */ /* 0x000fce0000000000 */
[----:B------:R-:W-:Y:S01]  /*1c20*/  QGMMA.64x64x32.F32.E4M3.E4M3 R56, gdesc[UR12], R56 ;  /* 0x00e000000c3879f3 */ /* 0x000fe20008700838 */
[----:B------:R-:W-:Y:S01]  /*1c30*/  UMOV UR12, UR6 ;  /* 0x00000006000c7c82 */ /* 0x000fe20008000000 */
[----:B------:R-:W-:Y:S01]  /*1c40*/  UMOV UR13, 0x40000040 ;  /* 0x40000040000d7882 */ /* 0x000fe20000000000 */
[----:B------:R-:W-:Y:S01]  /*1c50*/  UMOV UR6, 0x4 ;  /* 0x0000000400067882 */ /* 0x000fe20000000000 */
[----:B------:R-:W-:Y:S01]  /*1c60*/  QGMMA.64x64x32.F32.E4M3.E4M3 R24, gdesc[UR12], R24 ;  /* 0x00e000000c1879f3 */ /* 0x000fe20008700818 */
[----:B------:R-:W-:Y:S02]  /*1c70*/  UIADD3 UR14, UR7, 0x6, URZ ;  /* 0x00000006070e7890 */ /* 0x000fe4000fffe03f */
[----:B------:R-:W-:Y:S01]  /*1c80*/  UIADD3 UR12, UR8, 0x6, URZ ;  /* 0x00000006080c7890 */ /* 0x000fe2000fffe03f */
[----:B------:R-:W-:Y:S01]  /*1c90*/  ULDC UR7, c[0x0][0x50c] ;  /* 0x0001430000077ab9 */ /* 0x000fe20000000800 */
[----:B------:R-:W-:Y:S02]  /*1ca0*/  UIADD3 UR8, UR8, 0x406, URZ ;  /* 0x0000040608087890 */ /* 0x000fe4000fffe03f */
[----:B------:R-:W-:Y:S01]  /*1cb0*/  UISETP.NE.AND UP0, UPT, UR7, 0x4, UPT ;  /* 0x000000040700788c */ /* 0x000fe2000bf05270 */
[----:B------:R-:W-:Y:S01]  /*1cc0*/  UMOV UR13, 0x40000040 ;  /* 0x40000040000d7882 */ /* 0x000fe20000000000 */
[----:B------:R-:W-:-:S02]  /*1cd0*/  UMOV UR15, 0x40000040 ;  /* 0x40000040000f7882 */ /* 0x000fc40000000000 */
[----:B------:R-:W-:-:S06]  /*1ce0*/  USEL UR7, URZ, 0x1, UP0 ;  /* 0x000000013f077887 */ /* 0x000fcc0008000000 */
[----:B------:R-:W-:Y:S01]  /*1cf0*/  ISETP.NE.AND P0, PT, RZ, UR7, PT ;  /* 0x00000007ff007c0c */ /* 0x000fe2000bf05270 */
[----:B------:R-:W-:Y:S01]  /*1d00*/  QGMMA.64x64x32.F32.E4M3.E4M3 R56, gdesc[UR12], R56 ;  /* 0x00e000000c3879f3 */ /* 0x000fe20008700838 */
[----:B------:R-:W-:Y:S01]  /*1d10*/  UMOV UR12, UR8 ;  /* 0x00000008000c7c82 */ /* 0x000fe20008000000 */
[----:B------:R-:W-:Y:S02]  /*1d20*/  UMOV UR13, 0x40000040 ;  /* 0x40000040000d7882 */ /* 0x000fe40000000000 */
[----:B------:R-:W-:Y:S08]  /*1d30*/  QGMMA.64x64x32.F32.E4M3.E4M3 R24, gdesc[UR12], R24, gsb0 ;  /* 0x00e000000c1879f3 */ /* 0x000ff00008000818 */
[----:B------:R-:W-:Y:S05]  /*1d40*/  @!P0 BRA `(.L_x_22) ;  /* 0x0000000400088947 */ /* 0x000fea0003800000 */
[----:B------:R-:W-:Y:S02]  /*1d50*/  WARPGROUP.DEPBAR.LE gsb0, 0x0 ;  /* 0x00008000000079c5 */ /* 0x000fe40000010000 */
[----:B------:R-:W-:-:S01]  /*1d60*/  FADD R147, RZ, R56 ;  /* 0x00000038ff937221 */ /* 0x000fc20000000000 */
[----:B------:R-:W-:Y:S01]  /*1d70*/  FADD R142, RZ, R57 ;  /* 0x00000039ff8e7221 */ /* 0x000fe20000000000 */
        /* <DEDUP_REMOVED lines=62> */
[----:B------:R-:W-:-:S06]  /*2160*/  UMOV UR6, URZ ;  /* 0x0000003f00067c82 */ /* 0x000fcc0008000000 */
.L_x_22:
[----:B------:R-:W-:-:S04]  /*2170*/  UIADD3 UR12, UR5, 0x1, URZ ;  /* 0x00000001050c7890 */ /* 0x000fc8000fffe03f */
[----:B------:R-:W-:-:S04]  /*2180*/  UISETP.NE.AND UP0, UPT, UR12, 0x5, UPT ;  /* 0x000000050c00788c */ /* 0x000fc8000bf05270 */
[----:B------:R-:W-:Y:S02]  /*2190*/  USEL UR8, URZ, 0x1, UP0 ;  /* 0x000000013f087887 */ /* 0x000fe40008000000 */
[----:B------:R-:W-:Y:S02]  /*21a0*/  USEL UR12, UR12, URZ, UP0 ;  /* 0x0000003f0c0c7287 */ /* 0x000fe40008000000 */
[----:B------:R-:W-:-:S06]  /*21b0*/  ULOP3.LUT UR8, UR4, UR8, URZ, 0x3c, !UPT ;  /* 0x0000000804087292 */ /* 0x000fcc000f8e3c3f */
[----:B------:R-:W-:Y:S01]  /*21c0*/  IMAD.U32 R16, RZ, RZ, UR8 ;  /* 0x00000008ff107e24 */ /* 0x000fe2000f8e00ff */
[----:B------:R-:W-:-:S06]  /*21d0*/  UMOV UR8, 0x1 ;  /* 0x0000000100087882 */ /* 0x000fcc0000000000 */
.L_x_17:
[----:B------:R-:W-:-:S04]  /*21e0*/  UISETP.LT.AND UP0, UPT, UR9, 0x1, UPT ;  /* 0x000000010900788c */ /* 0x000fc8000bf01270 */
[----:B------:R-:W-:-:S04]  /*21f0*/  USEL UR13, UR9, 0x1, UP0 ;  /* 0x00000001090d7887 */ /* 0x000fc80008000000 */
[----:B------:R-:W-:-:S04]  /*2200*/  UIADD3 UR13, UR9, -UR13, URZ ;  /* 0x8000000d090d7290 */ /* 0x000fc8000fffe03f */
[----:B------:R-:W-:-:S06]  /*2210*/  UISETP.GE.AND UP0, UPT, UR13, 0x1, UPT ;  /* 0x000000010d00788c */ /* 0x000fcc000bf06270 */
[----:B------:R-:W-:-:S13]  /*2220*/  PLOP3.LUT P0, PT, PT, PT, UP0, 0x80, 0x0 ;  /* 0x000000000000781c */ /* 0x000fda0003f0f008 */
[----:B------:R-:W-:Y:S05]  /*2230*/  @!P0 BRA `(.L_x_23) ;  /* 0x0000000800788947 */ /* 0x000fea0003800000 */
[----:B01----:R-:W-:Y:S01]  /*2240*/  IMAD.U32 R12, RZ, RZ, UR13 ;  /* 0x0000000dff0c7e24 */ /* 0x003fe2000f8e00ff */
[----:B------:R-:W-:Y:S01]  /*2250*/  ULDC UR14, c[0x0][0x50c] ;  /* 0x00014300000e7ab9 */ /* 0x000fe20000000800 */
[----:B------:R-:W-:-:S07]  /*2260*/  IMAD.U32 R13, RZ, RZ, UR5 ;  /* 0x00000005ff0d7e24 */ /* 0x000fce000f8e00ff */
.L_x_31:
[----:B------:R-:W-:-:S13]  /*2270*/  ISETP.NE.AND P1, PT, R144, 0x3, PT ;  /* 0x000000039000780c */ /* 0x000fda0003f25270 */
[----:B------:R-:W-:Y:S05]  /*2280*/  @!P1 BRA `(.L_x_24) ;  /* 0x0000000000049947 */ /* 0x000fea0003800000 */
[----:B------:R-:W-:Y:S01]  /*2290*/  BPT.TRAP 0x1 ;  /* 0x000000040000795c */ /* 0x000fe20000300000 */
.L_x_24:
[----:B------:R-:W0:Y:S01]  /*22a0*/  S2UR UR13, SR_CgaCtaId ;  /* 0x00000000000d79c3 */ /* 0x000e220000008800 */
[----:B------:R-:W-:Y:S01]  /*22b0*/  UMOV UR10, 0x400 ;  /* 0x00000400000a7882 */ /* 0x000fe20000000000 */
[----:B------:R-:W-:Y:S01]  /*22c0*/  SHF.L.U32 R14, R16, 0x1f, RZ ;  /* 0x0000001f100e7819 */ /* 0x000fe200000006ff */
[----:B0-----:R-:W-:-:S04]  /*22d0*/  ULEA UR10, UR13, UR10, 0x18 ;  /* 0x0000000a0d0a7291 */ /* 0x001fc8000f8ec03f */
[----:B------:R-:W-:-:S09]  /*22e0*/  ULEA UR13, UR12, UR10, 0x3 ;  /* 0x0000000a0c0d7291 */ /* 0x000fd2000f8e183f */
[----:B------:R0:W1:Y:S01]  /*22f0*/  SYNCS.PHASECHK.TRANS64.TRYWAIT P0, [UR13], R14 ;  /* 0x0000000eff0075a7 */ /* 0x000062000800014d */
[----:B------:R-:W-:Y:S05]  /*2300*/  @!P1 BRA `(.L_x_25) ;  /* 0x0000000000049947 */ /* 0x000fea0003800000 */
[----:B------:R-:W-:Y:S01]  /*2310*/  BPT.TRAP 0x1 ;  /* 0x000000040000795c */ /* 0x000fe20000300000 */
.L_x_25:
[----:B-1----:R-:W-:Y:S05]  /*2320*/  @P0 BRA `(.L_x_26) ;  /* 0x0000000000080947 */ /* 0x002fea0003800000 */
[----:B------:R-:W1:Y:S02]  /*2330*/  SYNCS.PHASECHK.TRANS64.TRYWAIT P0, [UR13], R14 ;  /* 0x0000000eff0075a7 */ /* 0x000e64000800014d */
[----:B-1----:R-:W-:Y:S05]  /*2340*/  @!P0 BRA `(.L_x_27) ;  /* 0x0000007400a48947 */ /* 0x002fea0003800000 */
.L_x_26:
[----:B------:R-:W-:Y:S01]  /*2350*/  UIADD3 UR13, UR10, 0x28100, URZ ;  /* 0x000281000a0d7890 */ /* 0x000fe2000fffe03f */
[----:B------:R-:W-:Y:S01]  /*2360*/  WARPGROUP.ARRIVE ;  /* 0x00000000000079c5 */ /* 0x000fe20000000000 */
[----:B------:R-:W-:Y:S02]  /*2370*/  UISETP.NE.AND UP0, UPT, UR7, URZ, UPT ;  /* 0x0000003f0700728c */ /* 0x000fe4000bf05270 */
[----:B------:R-:W-:Y:S02]  /*2380*/  USHF.R.U32.HI UR13, URZ, 0x4, UR13 ;  /* 0x000000043f0d7899 */ /* 0x000fe4000801160d */
[----:B------:R-:W-:Y:S02]  /*2390*/  USEL UR8, UR8, URZ, !UP0 ;  /* 0x0000003f08087287 */ /* 0x000fe4000c000000 */
[----:B------:R-:W-:Y:S02]  /*23a0*/  ULOP3.LUT UR13, UR13, 0x3fff, URZ, 0xc0, !UPT ;  /* 0x00003fff0d0d7892 */ /* 0x000fe4000f8ec03f */
[----:B------:R-:W-:-:S02]  /*23b0*/  ULOP3.LUT UR7, UR11, 0x10000, URZ, 0xfc, !UPT ;  /* 0x000100000b077892 */ /* 0x000fc4000f8efc3f */
[----:B------:R-:W-:Y:S02]  /*23c0*/  ULOP3.LUT UR13, UR13, 0x10000, URZ, 0xfc, !UPT ;  /* 0x000100000d0d7892 */ /* 0x000fe4000f8efc3f */
[----:B------:R-:W-:Y:S02]  /*23d0*/  UISETP.NE.U32.AND UP0, UPT, UR8, URZ, UPT ;  /* 0x0000003f0800728c */ /* 0x000fe4000bf05070 */
[----:B------:R-:W-:Y:S02]  /*23e0*/  ULEA UR8, UR12, UR7, 0xb ;  /* 0x000000070c087291 */ /* 0x000fe4000f8e583f */
[----:B------:R-:W-:Y:S02]  /*23f0*/  ULEA UR7, UR12, UR13, 0x9 ;  /* 0x0000000d0c077291 */ /* 0x000fe4000f8e483f */
[----:B------:R-:W-:Y:S01]  /*2400*/  UIADD3 UR13, UR8, 0x400, URZ ;  /* 0x00000400080d7890 */ /* 0x000fe2000fffe03f */
[----:B------:R-:W-:Y:S02]  /*2410*/  UMOV UR17, 0x40000040 ;  /* 0x4000004000117882 */ /* 0x000fe40000000000 */
[----:B------:R-:W-:Y:S01]  /*2420*/  UMOV UR16, UR8 ;  /* 0x0000000800107c82 */ /* 0x000fe20008000000 */
[----:B------:R-:W-:Y:S01]  /*2430*/  UMOV UR19, 0x40000040 ;  /* 0x4000004000137882 */ /* 0x000fe20000000000 */
[----:B------:R-:W-:Y:S01]  /*2440*/  UMOV UR18, UR7 ;  /* 0x0000000700127c82 */ /* 0x000fe20008000000 */
[----:B------:R-:W-:Y:S01]  /*2450*/  UIADD3 UR6, UR6, 0x4, URZ ;  /* 0x0000000406067890 */ /* 0x000fe2000fffe03f */
[----:B------:R-:W-:Y:S01]  /*2460*/  QGMMA.64x64x32.F32.E4M3.E4M3 R56, gdesc[UR16], R56, UP0 ;  /* 0x00e00000103879f3 */ /* 0x000fe2000bf00838 */
[----:B------:R-:W-:Y:S01]  /*2470*/  UMOV UR16, UR13 ;  /* 0x0000000d00107c82 */ /* 0x000fe20008000000 */
[----:B------:R-:W-:Y:S01]  /*2480*/  UMOV UR17, 0x40000040 ;  /* 0x4000004000117882 */ /* 0x000fe20000000000 */
[----:B------:R-:W-:Y:S01]  /*2490*/  UIADD3 UR13, UR8, 0x402, URZ ;  /* 0x00000402080d7890 */ /* 0x000fe2000fffe03f */
[----:B------:R-:W-:Y:S01]  /*24a0*/  QGMMA.64x64x32.F32.E4M3.E4M3 R24, gdesc[UR16], R24, UP0 ;  /* 0x00e00000101879f3 */ /* 0x000fe2000bf00818 */
[----:B------:R-:W-:-:S02]  /*24b0*/  UIADD3 UR16, UR8, 0x2, URZ ;  /* 0x0000000208107890 */ /* 0x000fc4000fffe03f */
[----:B------:R-:W-:Y:S01]  /*24c0*/  UIADD3 UR18, UR7, 0x2, URZ ;  /* 0x0000000207127890 */ /* 0x000fe2000fffe03f */
[----:B------:R-:W-:Y:S01]  /*24d0*/  UMOV UR17, 0x40000040 ;  /* 0x4000004000117882 */ /* 0x000fe20000000000 */
[----:B------:R-:W-:Y:S01]  /*24e0*/  UMOV UR19, 0x40000040 ;  /* 0x4000004000137882 */ /* 0x000fe20000000000 */
[----:B------:R-:W-:-:S06]  /*24f0*/  UISETP.NE.AND UP0, UPT, UR6, UR14, UPT ;  /* 0x0000000e0600728c */ /* 0x000fcc000bf05270 */
[----:B------:R-:W-:Y:S01]  /*2500*/  QGMMA.64x64x32.F32.E4M3.E4M3 R56, gdesc[UR16], R56 ;  /* 0x00e00000103879f3 */ /* 0x000fe20008700838 */
[----:B------:R-:W-:Y:S01]  /*2510*/  UMOV UR16, UR13 ;  /* 0x0000000d00107c82 */ /* 0x000fe20008000000 */
[----:B------:R-:W-:Y:S01]  /*2520*/  UMOV UR17, 0x40000040 ;  /* 0x4000004000117882 */ /* 0x000fe20000000000 */
[----:B------:R-:W-:Y:S01]  /*2530*/  UIADD3 UR13, UR8, 0x404, URZ ;  /* 0x00000404080d7890 */ /* 0x000fe2000fffe03f */
[----:B------:R-:W-:Y:S01]  /*2540*/  QGMMA.64x64x32.F32.E4M3.E4M3 R24, gdesc[UR16], R24 ;  /* 0x00e00000101879f3 */ /* 0x000fe20008700818 */
[----:B------:R-:W-:Y:S02]  /*2550*/  UIADD3 UR16, UR8, 0x4, URZ ;  /* 0x0000000408107890 */ /* 0x000fe4000fffe03f */
[----:B------:R-:W-:Y:S01]  /*2560*/  UIADD3 UR18, UR7, 0x4, URZ ;  /* 0x0000000407127890 */ /* 0x000fe2000fffe03f */
[----:B------:R-:W-:Y:S01]  /*2570*/  UMOV UR17, 0x40000040 ;  /* 0x4000004000117882 */ /* 0x000fe20000000000 */
[----:B------:R-:W-:-:S07]  /*2580*/  UMOV UR19, 0x40000040 ;  /* 0x4000004000137882 */ /* 0x000fce0000000000 */
[----:B------:R-:W-:Y:S01]  /*2590*/  QGMMA.64x64x32.F32.E4M3.E4M3 R56, gdesc[UR16], R56 ;  /* 0x00e00000103879f3 */ /* 0x000fe20008700838 */
[----:B------:R-:W-:Y:S01]  /*25a0*/  UMOV UR16, UR13 ;  /* 0x0000000d00107c82 */ /* 0x000fe20008000000 */
[----:B------:R-:W-:Y:S02]  /*25b0*/  UMOV UR17, 0x40000040 ;  /* 0x4000004000117882 */ /* 0x000fe40000000000 */
[----:B------:R-:W-:Y:S01]  /*25c0*/  QGMMA.64x64x32.F32.E4M3.E4M3 R24, gdesc[UR16], R24 ;  /* 0x00e00000101879f3 */ /* 0x000fe20008700818 */
[----:B------:R-:W-:Y:S02]  /*25d0*/  UIADD3 UR16, UR8, 0x6, URZ ;  /* 0x0000000608107890 */ /* 0x000fe4000fffe03f */
[----:B------:R-:W-:Y:S02]  /*25e0*/  UIADD3 UR18, UR7, 0x6, URZ ;  /* 0x0000000607127890 */ /* 0x000fe4000fffe03f */
[----:B------:R-:W-:Y:S01]  /*25f0*/  UIADD3 UR8, UR8, 0x406, URZ ;  /* 0x0000040608087890 */ /* 0x000fe2000fffe03f */
[----:B------:R-:W-:Y:S01]  /*2600*/  UMOV UR17, 0x40000040 ;  /* 0x4000004000117882 */ /* 0x000fe20000000000 */
[----:B------:R-:W-:Y:S01]  /*2610*/  UMOV UR19, 0x40000040 ;  /* 0x4000004000137882 */ /* 0x000fe20000000000 */
[----:B------:R-:W-:-:S06]  /*2620*/  USEL UR7, URZ, 0x1, UP0 ;  /* 0x000000013f077887 */ /* 0x000fcc0008000000 */
[----:B------:R-:W-:Y:S01]  /*2630*/  ISETP.NE.AND P0, PT, RZ, UR7, PT ;  /* 0x00000007ff007c0c */ /* 0x000fe2000bf05270 */
[----:B------:R-:W-:Y:S01]  /*2640*/  QGMMA.64x64x32.F32.E4M3.E4M3 R56, gdesc[UR16], R56 ;  /* 0x00e00000103879f3 */ /* 0x000fe20008700838 */
[----:B------:R-:W-:Y:S01]  /*2650*/  UMOV UR16, UR8 ;  /* 0x0000000800107c82 */ /* 0x000fe20008000000 */
[----:B------:R-:W-:Y:S02]  /*2660*/  UMOV UR17, 0x40000040 ;  /* 0x4000004000117882 */ /* 0x000fe40000000000 */
[----:B------:R-:W-:Y:S03]  /*2670*/  QGMMA.64x64x32.F32.E4M3.E4M3 R24, gdesc[UR16], R24, gsb0 ;  /* 0x00e00000101879f3 */ /* 0x000fe60008000818 */
[----:B------:R-:W-:-:S05]  /*2680*/  WARPGROUP.DEPBAR.LE gsb0, 0x1 ;  /* 0x00008000000079c5 */ /* 0x000fca0000010100 */
[----:B------:R-:W-:Y:S05]  /*2690*/  @!P0 BRA `(.L_x_28) ;  /* 0x0000000400088947 */ /* 0x000fea0003800000 */
[----:B------:R-:W-:Y:S02]  /*26a0*/  WARPGROUP.DEPBAR.LE gsb0, 0x0 ;  /* 0x00008000000079c5 */ /* 0x000fe40000010000 */
[----:B------:R-:W-:-:S01]  /*26b0*/  FADD R147, R56, R147 ;  /* 0x0000009338937221 */ /* 0x000fc20000000000 */
[----:B------:R-:W-:Y:S01]  /*26c0*/  FADD R142, R57, R142 ;  /* 0x0000008e398e7221 */ /* 0x000fe20000000000 */
        /* <DEDUP_REMOVED lines=62> */
[----:B------:R-:W-:-:S06]  /*2ab0*/  UMOV UR6, URZ ;  /* 0x0000003f00067c82 */ /* 0x000fcc0008000000 */
.L_x_28:
[----:B------:R-:W-:Y:S05]  /*2ac0*/  @!P1 BRA `(.L_x_29) ;  /* 0x0000000000049947 */ /* 0x000fea0003800000 */
[----:B------:R-:W-:Y:S01]  /*2ad0*/  BPT.TRAP 0x1 ;  /* 0x000000040000795c */ /* 0x000fe20000300000 */
.L_x_29:
[----:B------:R-:W-:-:S13]  /*2ae0*/  ISETP.NE.AND P0, PT, R6, RZ, PT ;  /* 0x000000ff0600720c */ /* 0x000fda0003f05270 */
[----:B01----:R-:W-:-:S05]  /*2af0*/  @P0 LEA R14, R13, UR10, 0x3 ;  /* 0x0000000a0d0e0c11 */ /* 0x003fca000f8e18ff */
[----:B------:R-:W-:-:S05]  /*2b00*/  @P0 VIADD R14, R14, 0x28 ;  /* 0x000000280e0e0836 */ /* 0x000fca0000000000 */
[----:B------:R-:W-:-:S04]  /*2b10*/  @P0 PRMT R14, R5, 0x654, R14 ;  /* 0x00000654050e0816 */ /* 0x000fc8000000000e */
[----:B------:R0:W-:Y:S01]  /*2b20*/  @P0 SYNCS.ARRIVE.TRANS64.RED.A1T0 RZ, [R14+URZ], RZ ;  /* 0x000000ff0eff09a7 */ /* 0x0001e2000810043f */
[----:B------:R-:W-:-:S13]  /*2b30*/  ISETP.GT.U32.AND P0, PT, R4, 0x1, PT ;  /* 0x000000010400780c */ /* 0x000fda0003f04070 */
[----:B0-----:R-:W-:Y:S05]  /*2b40*/  @P0 BRA `(.L_x_30) ;  /* 0x0000000000040947 */ /* 0x001fea0003800000 */
[----:B------:R-:W-:Y:S01]  /*2b50*/  BPT.TRAP 0x1 ;  /* 0x000000040000795c */ /* 0x000fe20000300000 */
.L_x_30:
[----:B------:R-:W-:Y:S01]  /*2b60*/  UIADD3 UR12, UR12, 0x1, URZ ;  /* 0x000000010c0c7890 */ /* 0x000fe2000fffe03f */
[C---:B------:R-:W-:Y:S01]  /*2b70*/  ISETP.GT.AND P1, PT, R12.reuse, 0x1, PT ;  /* 0x000000010c00780c */ /* 0x040fe20003f24270 */
[----:B------:R-:W-:Y:S02]  /*2b80*/  VIADD R13, R13, 0x1 ;  /* 0x000000010d0d7836 */ /* 0x000fe40000000000 */
[----:B------:R-:W-:Y:S01]  /*2b90*/  UISETP.NE.AND UP0, UPT, UR12, 0x5, UPT ;  /* 0x000000050c00788c */ /* 0x000fe2000bf05270 */
[----:B------:R-:W-:Y:S02]  /*2ba0*/  VIADD R12, R12, 0xffffffff ;  /* 0xffffffff0c0c7836 */ /* 0x000fe40000000000 */
[C---:B------:R-:W-:Y:S01]  /*2bb0*/  ISETP.NE.AND P0, PT, R13.reuse, 0x5, PT ;  /* 0x000000050d00780c */ /* 0x040fe20003f05270 */
[----:B------:R-:W-:Y:S02]  /*2bc0*/  USEL UR8, URZ, 0x1, UP0 ;  /* 0x000000013f087887 */ /* 0x000fe40008000000 */
[----:B------:R-:W-:Y:S01]  /*2bd0*/  USEL UR12, UR12, URZ, UP0 ;  /* 0x0000003f0c0c7287 */ /* 0x000fe20008000000 */
[----:B------:R-:W-:-:S03]  /*2be0*/  SEL R13, R13, RZ, P0 ;  /* 0x000000ff0d0d7207 */ /* 0x000fc60000000000 */
[----:B------:R-:W-:Y:S01]  /*2bf0*/  LOP3.LUT R16, R16, UR8, RZ, 0x3c, !PT ;  /* 0x0000000810107c12 */ /* 0x000fe2000f8e3cff */
[----:B------:R-:W-:Y:S01]  /*2c00*/  UMOV UR8, 0x1 ;  /* 0x0000000100087882 */ /* 0x000fe20000000000 */
[----:B------:R-:W-:Y:S06]  /*2c10*/  @P1 BRA `(.L_x_31) ;  /* 0xfffffff400941947 */ /* 0x000fec000383ffff */
.L_x_23:
[----:B------:R-:W-:Y:S01]  /*2c20*/  UISETP.NE.AND UP0, UPT, UR6, URZ, UPT ;  /* 0x0000003f0600728c */ /* 0x000fe2000bf05270 */
[----:B01----:R-:W0:Y:S03]  /*2c30*/  LDC R12, c[0x0][0x28c] ;  /* 0x0000a300ff0c7b82 */ /* 0x003e260000000800 */
[----:B------:R-:W-:-:S06]  /*2c40*/  USEL UR6, URZ, 0x1, !UP0 ;  /* 0x000000013f067887 */ /* 0x000fcc000c000000 */
[----:B------:R-:W-:Y:S02]  /*2c50*/  ISETP.NE.AND P0, PT, RZ, UR6, PT ;  /* 0x00000006ff007c0c */ /* 0x000fe4000bf05270 */
[----:B0-----:R-:W-:-:S11]  /*2c60*/  ISETP.GE.AND P1, PT, R12, 0x1, PT ;  /* 0x000000010c00780c */ /* 0x001fd60003f26270 */
[----:B------:R-:W-:Y:S05]  /*2c70*/  @!P0 BRA `(.L_x_32) ;  /* 0x0000000400048947 */ /* 0x000fea0003800000 */
[----:B------:R-:W-:Y:S02]  /*2c80*/  WARPGROUP.DEPBAR.LE gsb0, 0x0 ;  /* 0x00008000000079c5 */ /* 0x000fe40000010000 */
[----:B------:R-:W-:Y:S01]  /*2c90*/  FADD R147, R56, R147 ;  /* 0x0000009338937221 */ /* 0x000fe20000000000 */
        /* <DEDUP_REMOVED lines=62> */
[----:B------:R-:W-:-:S07]  /*3080*/  FADD R20, R20, R55 ;  /* 0x0000003714147221 */ /* 0x000fce0000000000 */
.L_x_32:
[----:B------:R-:W-:Y:S02]  /*3090*/  WARPGROUP.DEPBAR.LE gsb0, 0x0 ;  /* 0x00008000000079c5 */ /* 0x000fe40000010000 */
[----:B------:R-:W-:Y:S05]  /*30a0*/  @!P1 BRA `(.L_x_33) ;  /* 0x0000000000549947 */ /* 0x000fea0003800000 */
[----:B------:R-:W-:-:S13]  /*30b0*/  ISETP.NE.AND P0, PT, R144, 0x3, PT ;  /* 0x000000039000780c */ /* 0x000fda0003f05270 */
[----:B------:R-:W-:Y:S05]  /*30c0*/  @!P0 BRA `(.L_x_34) ;  /* 0x0000000000048947 */ /* 0x000fea0003800000 */
[----:B------:R-:W-:Y:S01]  /*30d0*/  BPT.TRAP 0x1 ;  /* 0x000000040000795c */ /* 0x000fe20000300000 */
.L_x_34:
[----:B------:R-:W-:Y:S01]  /*30e0*/  ISETP.NE.AND P0, PT, R6, RZ, PT ;  /* 0x000000ff0600720c */ /* 0x000fe20003f05270 */
[----:B------:R-:W-:Y:S01]  /*30f0*/  BSSY B0, `(.L_x_35) ;  /* 0x000000e000007945 */ /* 0x000fe20003800000 */
[----:B------:R-:W-:-:S11]  /*3100*/  ISETP.GT.U32.AND P1, PT, R4, 0x1, PT ;  /* 0x000000010400780c */ /* 0x000fd60003f24070 */
[----:B------:R-:W-:Y:S05]  /*3110*/  @!P0 BRA `(.L_x_36) ;  /* 0x00000000002c8947 */ /* 0x000fea0003800000 */
[----:B------:R-:W-:-:S04]  /*3120*/  UISETP.LT.AND UP0, UPT, UR9, 0x1, UPT ;  /* 0x000000010900788c */ /* 0x000fc8000bf01270 */
[----:B------:R-:W-:-:S04]  /*3130*/  USEL UR8, UR9, 0x1, UP0 ;  /* 0x0000000109087887 */ /* 0x000fc80008000000 */
[----:B------:R-:W-:-:S04]  /*3140*/  UIADD3 UR8, UR5, UR9, -UR8 ;  /* 0x0000000905087290 */ /* 0x000fc8000fffe808 */
[----:B------:R-:W-:-:S04]  /*3150*/  UIMAD.WIDE.U32 UR6, UR8, -0x33333333, URZ ;  /* 0xcccccccd080678a5 */ /* 0x000fc8000f8e003f */
[----:B------:R-:W-:-:S04]  /*3160*/  USHF.R.U32.HI UR6, URZ, 0x2, UR7 ;  /* 0x000000023f067899 */ /* 0x000fc80008011607 */
[----:B------:R-:W-:-:S04]  /*3170*/  UIMAD UR8, UR6, -0x5, UR8 ;  /* 0xfffffffb060878a4 */ /* 0x000fc8000f8e0208 */
[----:B------:R-:W-:-:S04]  /*3180*/  ULEA UR8, UR8, UR10, 0x3 ;  /* 0x0000000a08087291 */ /* 0x000fc8000f8e183f */
[----:B------:R-:W-:-:S06]  /*3190*/  UIADD3 UR8, UR8, 0x28, URZ ;  /* 0x0000002808087890 */ /* 0x000fcc000fffe03f */
[----:B------:R-:W-:-:S05]  /*31a0*/  IMAD.U32 R12, RZ, RZ, UR8 ;  /* 0x00000008ff0c7e24 */ /* 0x000fca000f8e00ff */
[----:B------:R-:W-:-:S04]  /*31b0*/  PRMT R12, R5, 0x654, R12 ;  /* 0x00000654050c7816 */ /* 0x000fc8000000000c */
[----:B------:R0:W-:Y:S03]  /*31c0*/  SYNCS.ARRIVE.TRANS64.RED.A1T0 RZ, [R12+URZ], RZ ;  /* 0x000000ff0cff79a7 */ /* 0x0001e6000810043f */
.L_x_36:
[----:B------:R-:W-:Y:S05]  /*31d0*/  BSYNC B0 ;  /* 0x0000000000007941 */ /* 0x000fea0003800000 */
.L_x_35:
[----:B------:R-:W-:Y:S05]  /*31e0*/  @P1 BRA `(.L_x_33) ;  /* 0x0000000000041947 */ /* 0x000fea0003800000 */
[----:B------:R-:W-:Y:S01]  /*31f0*/  BPT.TRAP 0x1 ;  /* 0x000000040000795c */ /* 0x000fe20000300000 */
.L_x_33:
[----:B------:R-:W1:Y:S01]  /*3200*/  LDC R16, c[0x0][0x288] ;  /* 0x0000a200ff107b82 */ /* 0x000e620000000800 */
[----:B------:R-:W-:Y:S01]  /*3210*/  IMAD.SHL.U32 R33, R11, 0x40, RZ ;  /* 0x000000400b217824 */ /* 0x000fe200078e00ff */
[--C-:B0-----:R-:W-:Y:S01]  /*3220*/  SHF.R.U32.HI R12, RZ, 0x2, R0.reuse ;  /* 0x00000002ff0c7819 */ /* 0x101fe20000011600 */
[----:B------:R-:W-:Y:S01]  /*3230*/  UIADD3 UR5, UR9, UR5, URZ ;  /* 0x0000000509057290 */ /* 0x000fe2000fffe03f */
[----:B------:R-:W-:Y:S01]  /*3240*/  LOP3.LUT R14, R0, 0x60, RZ, 0xc0, !PT ;  /* 0x00000060000e7812 */ /* 0x000fe200078ec0ff */
[----:B------:R-:W-:Y:S01]  /*3250*/  IMAD.SHL.U32 R34, R10, 0x100, RZ ;  /* 0x000001000a227824 */ /* 0x000fe200078e00ff */
[----:B------:R-:W-:Y:S01]  /*3260*/  SHF.R.U32.HI R15, RZ, 0x7, R0 ;  /* 0x00000007ff0f7819 */ /* 0x000fe20000011600 */
[----:B------:R-:W-:Y:S01]  /*3270*/  UISETP.GT.U32.AND UP0, UPT, UR5, 0x4, UPT ;  /* 0x000000040500788c */ /* 0x000fe2000bf04070 */
[----:B------:R-:W-:Y:S01]  /*3280*/  LOP3.LUT R13, R12, 0x7, RZ, 0xc0, !PT ;  /* 0x000000070c0d7812 */ /* 0x000fe200078ec0ff */
[C---:B------:R-:W-:Y:S01]  /*3290*/  IMAD.SHL.U32 R26, R0.reuse, 0x2, RZ ;  /* 0x00000002001a7824 */ /* 0x040fe200078e00ff */
[----:B------:R-:W-:Y:S01]  /*32a0*/  SHF.R.U32.HI R14, RZ, 0x1, R14 ;  /* 0x00000001ff0e7819 */ /* 0x000fe2000001160e */
[----:B------:R-:W-:Y:S01]  /*32b0*/  ULDC UR12, c[0x0][0x284] ;  /* 0x0000a100000c7ab9 */ /* 0x000fe20000000800 */
[----:B------:R-:W-:Y:S01]  /*32c0*/  LOP3.LUT R12, R15, 0x1, RZ, 0xc0, !PT ;  /* 0x000000010f0c7812 */ /* 0x000fe200078ec0ff */
[----:B------:R-:W-:Y:S01]  /*32d0*/  UISETP.LT.U32.AND UP0, UPT, UR9, 0x5, UP0 ;  /* 0x000000050900788c */ /* 0x000fe20008701070 */
[----:B------:R-:W-:Y:S01]  /*32e0*/  IADD3 R17, RZ, -R14, -R13 ;  /* 0x8000000eff117210 */ /* 0x000fe20007ffe80d */
[----:B------:R-:W-:Y:S01]  /*32f0*/  UISETP.GE.U32.AND UP1, UPT, UR9, 0x5, UPT ;  /* 0x000000050900788c */ /* 0x000fe2000bf26070 */
[----:B------:R-:W-:Y:S01]  /*3300*/  LOP3.LUT R15, R0, 0x3, RZ, 0xc0, !PT ;  /* 0x00000003000f7812 */ /* 0x000fe200078ec0ff */
[C---:B------:R-:W-:Y:S01]  /*3310*/  IMAD.SHL.U32 R24, R12.reuse, 0x40, RZ ;  /* 0x000000400c187824 */ /* 0x040fe200078e00ff */
[----:B------:R-:W-:Y:S01]  /*3320*/  SHF.R.S32.HI R29, RZ, 0x1f, R7 ;  /* 0x0000001fff1d7819 */ /* 0x000fe20000011407 */
[----:B------:R-:W-:Y:S01]  /*3330*/  UIMAD.WIDE.U32 UR6, UR5, -0x33333333, URZ ;  /* 0xcccccccd050678a5 */ /* 0x000fe2000f8e003f */
[C---:B------:R-:W-:Y:S01]  /*3340*/  LOP3.LUT R26, R33.reuse, 0x6, R26, 0xf8, !PT ;  /* 0x00000006211a7812 */ /* 0x040fe200078ef81a */
[----:B------:R-:W-:Y:S01]  /*3350*/  USEL UR8, URZ, 0x1, !UP0 ;  /* 0x000000013f087887 */ /* 0x000fe2000c000000 */
[----:B------:R-:W-:Y:S01]  /*3360*/  IMAD R17, R12, -0x40, R17 ;  /* 0xffffffc00c117824 */ /* 0x000fe200078e0211 */
[----:B------:R-:W-:Y:S01]  /*3370*/  ULDC.64 UR10, c[0x0][0x5d0] ;  /* 0x00017400000a7ab9 */ /* 0x000fe20000000a00 */
[----:B-1----:R-:W-:Y:S01]  /*3380*/  ISETP.GE.AND P0, PT, R33, R16, PT ;  /* 0x000000102100720c */ /* 0x002fe20003f06270 */
[----:B------:R-:W-:Y:S01]  /*3390*/  IMAD R12, R15, -0x2, R16 ;  /* 0xfffffffe0f0c7824 */ /* 0x000fe200078e0210 */
[----:B------:R-:W-:Y:S01]  /*33a0*/  SHF.R.S32.HI R27, RZ, 0x1f, R26 ;  /* 0x0000001fff1b7819 */ /* 0x000fe2000001141a */
[----:B------:R-:W-:Y:S01]  /*33b0*/  IMAD R16, R29, UR10, RZ ;  /* 0x0000000a1d107c24 */ /* 0x000fe2000f8e02ff */
[----:B------:R-:W-:Y:S01]  /*33c0*/  ISETP.GE.OR P0, PT, R34, UR12, P0 ;  /* 0x0000000c22007c0c */ /* 0x000fe20008706670 */
[----:B------:R-:W-:Y:S01]  /*33d0*/  USHF.R.U32.HI UR6, URZ, 0x2, UR7 ;  /* 0x000000023f067899 */ /* 0x000fe20008011607 */
[----:B------:R-:W-:Y:S01]  /*33e0*/  LOP3.LUT R35, R24, 0x40, R13, 0xe2, !PT ;  /* 0x0000004018237812 */ /* 0x000fe200078ee20d */
[----:B------:R-:W-:Y:S01]  /*33f0*/  ULOP3.LUT UR4, UR4, UR8, URZ, 0x3c, !UPT ;  /* 0x0000000804047292 */ /* 0x000fe2000f8e3c3f */
[----:B------:R-:W-:Y:S01]  /*3400*/  IMAD.WIDE R24, R10, 0x100, RZ ;  /* 0x000001000a187825 */ /* 0x000fe200078e02ff */
[----:B------:R-:W-:Y:S01]  /*3410*/  UIMAD UR5, UR6, -0x5, UR5 ;  /* 0xfffffffb060578a4 */ /* 0x000fe2000f8e0205 */
[----:B------:R-:W-:Y:S01]  /*3420*/  IADD3 R34, -R34, UR12, R17 ;  /* 0x0000000c22227c10 */ /* 0x000fe2000fffe111 */
[----:B------:R-:W-:Y:S01]  /*3430*/  @UP1 ULOP3.LUT UR4, UR4, 0x1, UR6, 0x78, !UPT ;  /* 0x0000000104041892 */ /* 0x000fe2000f8e7806 */
[C---:B------:R-:W-:Y:S01]  /*3440*/  IMAD R13, R7.reuse, UR11, R16 ;  /* 0x0000000b070d7c24 */ /* 0x040fe2000f8e0210 */
[----:B------:R-:W-:Y:S01]  /*3450*/  LOP3.LUT R35, R24, R35, R14, 0xfe, !PT ;  /* 0x0000002318237212 */ /* 0x000fe200078efe0e */
[----:B------:R-:W-:-:S04]  /*3460*/  IMAD.WIDE.U32 R10, R7, UR10, R26 ;  /* 0x0000000a070a7c25 */ /* 0x000fc8000f8e001a */
[----:B------:R-:W-:Y:S02]  /*3470*/  IMAD.IADD R11, R11, 0x1, R13 ;  /* 0x000000010b0b7824 */ /* 0x000fe400078e020d */
[----:B------:R-:W-:Y:S02]  /*3480*/  IMAD.IADD R33, R12, 0x1, -R33 ;  /* 0x000000010c217824 */ /* 0x000fe400078e0a21 */
[----:B------:R-:W-:Y:S01]  /*3490*/  IMAD.MOV.U32 R32, RZ, RZ, -0x1 ;  /* 0xffffffffff207424 */ /* 0x000fe200078e00ff */
[----:B------:R-:W-:Y:S06]  /*34a0*/  @P0 BRA `(.L_x_37) ;  /* 0x0000004800040947 */ /* 0x000fec0003800000 */
[----:B------:R-:W0:Y:S01]  /*34b0*/  LDC.64 R30, c[0x0][0x5c8] ;  /* 0x00017200ff1e7b82 */ /* 0x000e220000000a00 */
[----:B------:R-:W-:Y:S01]  /*34c0*/  ULDC.64 UR6, c[0x0][0x5c0] ;  /* 0x0001700000067ab9 */ /* 0x000fe20000000a00 */
[----:B------:R-:W-:Y:S01]  /*34d0*/  BSSY B0, `(.L_x_37) ;  /* 0x000047e000007945 */ /* 0x000fe20003800000 */
[-C--:B0-----:R-:W-:Y:S02]  /*34e0*/  IMAD R12, R25, R30.reuse, RZ ;  /* 0x0000001e190c7224 */ /* 0x081fe400078e02ff */
[----:B------:R-:W-:-:S04]  /*34f0*/  IMAD.WIDE.U32 R10, R35, R30, R10 ;  /* 0x0000001e230a7225 */ /* 0x000fc800078e000a */
[----:B------:R-:W-:Y:S01]  /*3500*/  IMAD R15, R35, R31, R12 ;  /* 0x0000001f230f7224 */ /* 0x000fe200078e020c */
[----:B------:R-:W-:Y:S01]  /*3510*/  IADD3 R16, P4, R10, UR6, RZ ;  /* 0x000000060a107c10 */ /* 0x000fe2000ff9e0ff */
[C---:B------:R-:W-:Y:S01]  /*3520*/  IMAD.SHL.U32 R13, R30.reuse, 0x80, RZ ;  /* 0x000000801e0d7824 */ /* 0x040fe200078e00ff */
[C---:B------:R-:W-:Y:S01]  /*3530*/  LEA R28, P2, R30.reuse, R10, 0x3 ;  /* 0x0000000a1e1c7211 */ /* 0x040fe200078418ff */
[----:B------:R-:W-:Y:S01]  /*3540*/  IMAD.IADD R36, R11, 0x1, R15 ;  /* 0x000000010b247824 */ /* 0x000fe200078e020f */
[----:B------:R-:W-:Y:S02]  /*3550*/  SHF.L.U64.HI R11, R30, 0x7, R31 ;  /* 0x000000071e0b7819 */ /* 0x000fe4000001021f */
[----:B------:R-:W-:Y:S02]  /*3560*/  IADD3 R12, P1, P0, R10, UR6, R13 ;  /* 0x000000060a0c7c10 */ /* 0x000fe4000f83e00d */
[----:B------:R-:W-:Y:S02]  /*3570*/  IADD3.X R17, R36, UR7, RZ, P4, !PT ;  /* 0x0000000724117c10 */ /* 0x000fe4000a7fe4ff */
[----:B---3-5:R-:W-:-:S02]  /*3580*/  FSETP.NEU.AND P4, PT, R9, RZ, PT ;  /* 0x000000ff0900720b */ /* 0x028fc40003f8d000 */
[----:B------:R-:W-:Y:S02]  /*3590*/  LEA.HI.X R30, R30, R36, R31, 0x3, P2 ;  /* 0x000000241e1e7211 */ /* 0x000fe400010f1c1f */
[C---:B------:R-:W-:Y:S02]  /*35a0*/  IADD3 R14, P2, R28.reuse, UR6, RZ ;  /* 0x000000061c0e7c10 */ /* 0x040fe4000ff5e0ff */
[----:B------:R-:W-:Y:S02]  /*35b0*/  IADD3 R10, P5, P6, R28, UR6, R13 ;  /* 0x000000061c0a7c10 */ /* 0x000fe4000febe00d */
[--C-:B------:R-:W-:Y:S02]  /*35c0*/  IADD3.X R13, R36, UR7, R11.reuse, P1, P0 ;  /* 0x00000007240d7c10 */ /* 0x100fe40008fe040b */
[C---:B------:R-:W-:Y:S02]  /*35d0*/  IADD3.X R15, R30.reuse, UR7, RZ, P2, !PT ;  /* 0x000000071e0f7c10 */ /* 0x040fe400097fe4ff */
[----:B------:R-:W-:Y:S01]  /*35e0*/  IADD3.X R11, R30, UR7, R11, P5, P6 ;  /* 0x000000071e0b7c10 */ /* 0x000fe2000afec40b */
[----:B------:R-:W-:Y:S06]  /*35f0*/  @!P4 BRA `(.L_x_38) ;  /* 0x00000034009cc947 */ /* 0x000fec0003800000 */
[----:B------:R-:W-:Y:S01]  /*3600*/  ULDC.64 UR6, c[0x0][0x5b8] ;  /* 0x00016e0000067ab9 */ /* 0x000fe20000000a00 */
[----:B------:R-:W-:Y:S01]  /*3610*/  ISETP.GE.AND P0, PT, R34, 0x1, PT ;  /* 0x000000012200780c */ /* 0x000fe20003f06270 */
[----:B------:R-:W-:Y:S01]  /*3620*/  IMAD R28, R29, UR6, RZ ;  /* 0x000000061d1c7c24 */ /* 0x000fe2000f8e02ff */
[----:B------:R-:W-:Y:S01]  /*3630*/  ULDC.64 UR10, c[0x0][0x5a8] ;  /* 0x00016a00000a7ab9 */ /* 0x000fe20000000a00 */
[----:B------:R-:W-:Y:S01]  /*3640*/  IMAD.WIDE.U32 R26, R7, UR6, R26 ;  /* 0x00000006071a7c25 */ /* 0x000fe2000f8e001a */
[----:B------:R-:W-:Y:S01]  /*3650*/  ISETP.LT.OR P4, PT, R33, 0x1, !P0 ;  /* 0x000000012100780c */ /* 0x000fe20004781670 */
[----:B------:R-:W-:Y:S02]  /*3660*/  BSSY B1, `(.L_x_39) ;  /* 0x000000c000017945 */ /* 0x000fe40003800000 */
[----:B------:R-:W-:Y:S01]  /*3670*/  IMAD R7, R7, UR7, R28 ;  /* 0x0000000707077c24 */ /* 0x000fe2000f8e021c */
[----:B------:R-:W-:Y:S02]  /*3680*/  ULDC.64 UR6, c[0x0][0x5b0] ;  /* 0x00016c0000067ab9 */ /* 0x000fe40000000a00 */
[----:B------:R-:W-:-:S02]  /*3690*/  IMAD R30, R25, UR6, RZ ;  /* 0x00000006191e7c24 */ /* 0x000fc4000f8e02ff */
[----:B------:R-:W-:Y:S02]  /*36a0*/  IMAD.IADD R27, R27, 0x1, R7 ;  /* 0x000000011b1b7824 */ /* 0x000fe400078e0207 */
[C---:B------:R-:W-:Y:S02]  /*36b0*/  IMAD R7, R35.reuse, UR7, R30 ;  /* 0x0000000723077c24 */ /* 0x040fe4000f8e021e */
[----:B------:R-:W-:-:S03]  /*36c0*/  IMAD.WIDE.U32 R28, R35, UR6, R26 ;  /* 0x00000006231c7c25 */ /* 0x000fc6000f8e001a */
[----:B------:R-:W-:-:S04]  /*36d0*/  IADD3 R28, P1, R28, UR10, RZ ;  /* 0x0000000a1c1c7c10 */ /* 0x000fc8000ff3e0ff */
[--C-:B------:R-:W-:Y:S02]  /*36e0*/  IADD3.X R29, R29, UR11, R7.reuse, P1, !PT ;  /* 0x0000000b1d1d7c10 */ /* 0x100fe40008ffe407 */
[----:B------:R-:W-:Y:S01]  /*36f0*/  PRMT R7, RZ, 0x7610, R7 ;  /* 0x00007610ff077816 */ /* 0x000fe20000000007 */
[----:B------:R-:W-:Y:S06]  /*3700*/  @P4 BRA `(.L_x_40) ;  /* 0x0000000000044947 */ /* 0x000fec0003800000 */
[----:B------:R0:W5:Y:S02]  /*3710*/  LDG.E.U8 R7, desc[UR20][R28.64] ;  /* 0x000000141c077981 */ /* 0x000164000c1e1100 */
.L_x_40:
[----:B------:R-:W-:Y:S05]  /*3720*/  BSYNC B1 ;  /* 0x0000000000017941 */ /* 0x000fea0003800000 */
.L_x_39:
[----:B-----5:R-:W-:Y:S01]  /*3730*/  LOP3.LUT R7, R7, 0xff, RZ, 0xc0, !PT ;  /* 0x000000ff07077812 */ /* 0x020fe200078ec0ff */
[----:B------:R-:W-:Y:S01]  /*3740*/  BSSY B1, `(.L_x_41) ;  /* 0x000000b000017945 */ /* 0x000fe20003800000 */
[----:B------:R-:W-:Y:S02]  /*3750*/  ISETP.LT.OR P2, PT, R33, 0x2, !P0 ;  /* 0x000000022100780c */ /* 0x000fe40004741670 */
[----:B------:R-:W-:-:S05]  /*3760*/  F2FP.F16.E4M3.UNPACK_B R7, R7 ;  /* 0x00000007ff07723e */ /* 0x000fca00020006ff */
[----:B------:R-:W-:Y:S01]  /*3770*/  HADD2.F32 R30, -RZ, R7.H0_H0 ;  /* 0x20000007ff1e7230 */ /* 0x000fe20000004100 */
[----:B------:R-:W-:-:S04]  /*3780*/  PRMT R7, RZ, 0x7610, R7 ;  /* 0x00007610ff077816 */ /* 0x000fc80000000007 */
[----:B------:R-:W-:-:S04]  /*3790*/  FMUL R30, R30, R9 ;  /* 0x000000091e1e7220 */ /* 0x000fc80000400000 */
[----:B--2---:R-:W-:-:S05]  /*37a0*/  FFMA R30, R147, R8, R30 ;  /* 0x00000008931e7223 */ /* 0x004fca000000001e */
[----:B------:R-:W-:-:S05]  /*37b0*/  F2FP.SATFINITE.E4M3.F32.PACK_AB_MERGE_C R31, RZ, R30, RZ ;  /* 0x0000001eff1f723e */ /* 0x000fca00048070ff */
[----:B------:R1:W-:Y:S01]  /*37c0*/  @!P4 STG.E.U8 desc[UR20][R16.64], R31 ;  /* 0x0000001f1000c986 */ /* 0x0003e2000c101114 */
[----:B------:R-:W-:Y:S05]  /*37d0*/  @P2 BRA `(.L_x_42) ;  /* 0x0000000000042947 */ /* 0x000fea0003800000 */
[----:B------:R2:W5:Y:S02]  /*37e0*/  LDG.E.U8 R7, desc[UR20][R28.64+0x1] ;  /* 0x000001141c077981 */ /* 0x000564000c1e1100 */
.L_x_42:
[----:B------:R-:W-:Y:S05]  /*37f0*/  BSYNC B1 ;  /* 0x0000000000017941 */ /* 0x000fea0003800000 */
.L_x_41:
[----:B-----5:R-:W-:Y:S01]  /*3800*/  LOP3.LUT R7, R7, 0xff, RZ, 0xc0, !PT ;  /* 0x000000ff07077812 */ /* 0x020fe200078ec0ff */
[----:B------:R-:W-:Y:S01]  /*3810*/  BSSY B1, `(.L_x_43) ;  /* 0x0000013000017945 */ /* 0x000fe20003800000 */
[----:B------:R-:W-:Y:S02]  /*3820*/  IADD3 R37, P1, R35, 0x8, RZ ;  /* 0x0000000823257810 */ /* 0x000fe40007f3e0ff */
[----:B------:R-:W-:-:S03]  /*3830*/  F2FP.F16.E4M3.UNPACK_B R7, R7 ;  /* 0x00000007ff07723e */ /* 0x000fc600020006ff */
[----:B-1----:R-:W-:Y:S01]  /*3840*/  IMAD.X R31, RZ, RZ, R25, P1 ;  /* 0x000000ffff1f7224 */ /* 0x002fe200008e0619 */
[----:B------:R-:W-:Y:S01]  /*3850*/  ISETP.GE.AND P1, PT, R34, 0x9, PT ;  /* 0x000000092200780c */ /* 0x000fe20003f26270 */
[----:B------:R-:W-:Y:S02]  /*3860*/  HADD2.F32 R30, -RZ, R7.H0_H0 ;  /* 0x20000007ff1e7230 */ /* 0x000fe40000004100 */
[----:B------:R-:W-:Y:S01]  /*3870*/  IMAD R36, R31, UR6, RZ ;  /* 0x000000061f247c24 */ /* 0x000fe2000f8e02ff */
[----:B------:R-:W-:Y:S02]  /*3880*/  ISETP.LT.OR P5, PT, R33, 0x1, !P1 ;  /* 0x000000012100780c */ /* 0x000fe40004fa1670 */
[----:B------:R-:W-:Y:S01]  /*3890*/  FMUL R7, R30, R9 ;  /* 0x000000091e077220 */ /* 0x000fe20000400000 */
[----:B------:R-:W-:-:S04]  /*38a0*/  IMAD.WIDE.U32 R30, R37, UR6, R26 ;  /* 0x00000006251e7c25 */ /* 0x000fc8000f8e001a */
[----:B------:R-:W-:Y:S01]  /*38b0*/  FFMA R7, R142, R8, R7 ;  /* 0x000000088e077223 */ /* 0x000fe20000000007 */
[----:B------:R-:W-:Y:S01]  /*38c0*/  IMAD R37, R37, UR7, R36 ;  /* 0x0000000725257c24 */ /* 0x000fe2000f8e0224 */
[----:B------:R-:W-:-:S03]  /*38d0*/  IADD3 R30, P4, R30, UR10, RZ ;  /* 0x0000000a1e1e7c10 */ /* 0x000fc6000ff9e0ff */
[----:B------:R-:W-:Y:S02]  /*38e0*/  F2FP.SATFINITE.E4M3.F32.PACK_AB_MERGE_C R39, RZ, R7, RZ ;  /* 0x00000007ff27723e */ /* 0x000fe400048070ff */
[----:B------:R-:W-:Y:S02]  /*38f0*/  IADD3.X R31, R31, UR11, R37, P4, !PT ;  /* 0x0000000b1f1f7c10 */ /* 0x000fe4000a7fe425 */
[----:B------:R-:W-:Y:S01]  /*3900*/  PRMT R7, RZ, 0x7610, R7 ;  /* 0x00007610ff077816 */ /* 0x000fe20000000007 */
[----:B------:R1:W-:Y:S01]  /*3910*/  @!P2 STG.E.U8 desc[UR20][R16.64+0x1], R39 ;  /* 0x000001271000a986 */ /* 0x0003e2000c101114 */
[----:B------:R-:W-:Y:S05]  /*3920*/  @P5 BRA `(.L_x_44) ;  /* 0x0000000000045947 */ /* 0x000fea0003800000 */
[----:B------:R3:W5:Y:S02]  /*3930*/  LDG.E.U8 R7, desc[UR20][R30.64] ;  /* 0x000000141e077981 */ /* 0x000764000c1e1100 */
.L_x_44:
[----:B------:R-:W-:Y:S05]  /*3940*/  BSYNC B1 ;  /* 0x0000000000017941 */ /* 0x000fea0003800000 */
.L_x_43:
[----:B-----5:R-:W-:Y:S01]  /*3950*/  LOP3.LUT R7, R7, 0xff, RZ, 0xc0, !PT ;  /* 0x000000ff07077812 */ /* 0x020fe200078ec0ff */
[----:B------:R-:W-:Y:S01]  /*3960*/  BSSY B1, `(.L_x_45) ;  /* 0x000000b000017945 */ /* 0x000fe20003800000 */
[----:B------:R-:W-:Y:S02]  /*3970*/  ISETP.LT.OR P2, PT, R33, 0x2, !P1 ;  /* 0x000000022100780c */ /* 0x000fe40004f41670 */
[----:B------:R-:W-:-:S05]  /*3980*/  F2FP.F16.E4M3.UNPACK_B R7, R7 ;  /* 0x00000007ff07723e */ /* 0x000fca00020006ff */
[----:B------:R-:W-:Y:S01]  /*3990*/  HADD2.F32 R36, -RZ, R7.H0_H0 ;  /* 0x20000007ff247230 */ /* 0x000fe20000004100 */
[----:B------:R-:W-:-:S04]  /*39a0*/  PRMT R7, RZ, 0x7610, R7 ;  /* 0x00007610ff077816 */ /* 0x000fc80000000007 */
[----:B------:R-:W-:-:S04]  /*39b0*/  FMUL R36, R36, R9 ;  /* 0x0000000924247220 */ /* 0x000fc80000400000 */
[----:B------:R-:W-:-:S05]  /*39c0*/  FFMA R36, R145, R8, R36 ;  /* 0x0000000891247223 */ /* 0x000fca0000000024 */
[----:B------:R-:W-:-:S05]  /*39d0*/  F2FP.SATFINITE.E4M3.F32.PACK_AB_MERGE_C R37, RZ, R36, RZ ;  /* 0x00000024ff25723e */ /* 0x000fca00048070ff */
[----:B------:R4:W-:Y:S01]  /*39e0*/  @!P5 STG.E.U8 desc[UR20][R14.64], R37 ;  /* 0x000000250e00d986 */ /* 0x0009e2000c101114 */
[----:B------:R-:W-:Y:S05]  /*39f0*/  @P2 BRA `(.L_x_46) ;  /* 0x0000000000042947 */ /* 0x000fea0003800000 */
[----:B------:R0:W5:Y:S02]  /*3a00*/  LDG.E.U8 R7, desc[UR20][R30.64+0x1] ;  /* 0x000001141e077981 */ /* 0x000164000c1e1100 */
.L_x_46:
[----:B------:R-:W-:Y:S05]  /*3a10*/  BSYNC B1 ;  /* 0x0000000000017941 */ /* 0x000fea0003800000 */
.L_x_45:
[----:B-----5:R-:W-:Y:S01]  /*3a20*/  LOP3.LUT R7, R7, 0xff, RZ, 0xc0, !PT ;  /* 0x000000ff07077812 */ /* 0x020fe200078ec0ff */
[----:B------:R-:W-:Y:S01]  /*3a30*/  BSSY B1, `(.L_x_47) ;  /* 0x000000b000017945 */ /* 0x000fe20003800000 */
[----:B------:R-:W-:Y:S02]  /*3a40*/  ISETP.LT.OR P4, PT, R33, 0x9, !P0 ;  /* 0x000000092100780c */ /* 0x000fe40004781670 */
[----:B------:R-:W-:-:S05]  /*3a50*/  F2FP.F16.E4M3.UNPACK_B R7, R7 ;  /* 0x00000007ff07723e */ /* 0x000fca00020006ff */
[----:B------:R-:W-:-:S05]  /*3a60*/  HADD2.F32 R36, -RZ, R7.H0_H0 ;  /* 0x20000007ff247230 */ /* 0x000fca0000004100 */
[----:B------:R-:W-:-:S04]  /*3a70*/  FMUL R7, R36, R9 ;  /* 0x0000000924077220 */ /* 0x000fc80000400000 */
[----:B------:R-:W-:-:S05]  /*3a80*/  FFMA R7, R140, R8, R7 ;  /* 0x000000088c077223 */ /* 0x000fca0000000007 */
[----:B----4-:R-:W-:Y:S02]  /*3a90*/  F2FP.SATFINITE.E4M3.F32.PACK_AB_MERGE_C R37, RZ, R7, RZ ;  /* 0x00000007ff25723e */ /* 0x010fe400048070ff */
[----:B------:R-:W-:-:S03]  /*3aa0*/  PRMT R7, RZ, 0x7610, R7 ;  /* 0x00007610ff077816 */ /* 0x000fc60000000007 */
[----:B------:R4:W-:Y:S01]  /*3ab0*/  @!P2 STG.E.U8 desc[UR20][R14.64+0x1], R37 ;  /* 0x000001250e00a986 */ /* 0x0009e2000c101114 */
[----:B------:R-:W-:Y:S05]  /*3ac0*/  @P4 BRA `(.L_x_48) ;  /* 0x0000000000044947 */ /* 0x000fea0003800000 */
[----:B------:R0:W5:Y:S02]  /*3ad0*/  LDG.E.U8 R7, desc[UR20][R28.64+0x8] ;  /* 0x000008141c077981 */ /* 0x000164000c1e1100 */
.L_x_48:
[----:B------:R-:W-:Y:S05]  /*3ae0*/  BSYNC B1 ;  /* 0x0000000000017941 */ /* 0x000fea0003800000 */
.L_x_47:
        /* <DEDUP_REMOVED lines=8> */
[----:B----4-:R-:W-:-:S05]  /*3b70*/  F2FP.SATFINITE.E4M3.F32.PACK_AB_MERGE_C R37, RZ, R36, RZ ;  /* 0x00000024ff25723e */ /* 0x010fca00048070ff */
[----:B------:R4:W-:Y:S01]  /*3b80*/  @!P4 STG.E.U8 desc[UR20][R16.64+0x8], R37 ;  /* 0x000008251000c986 */ /* 0x0009e2000c101114 */
[----:B------:R-:W-:Y:S05]  /*3b90*/  @P2 BRA `(.L_x_50) ;  /* 0x0000000000042947 */ /* 0x000fea0003800000 */
[----:B------:R0:W5:Y:S02]  /*3ba0*/  LDG.E.U8 R7, desc[UR20][R28.64+0x9] ;  /* 0x000009141c077981 */ /* 0x000164000c1e1100 */
.L_x_50:
[----:B------:R-:W-:Y:S05]  /*3bb0*/  BSYNC B1 ;  /* 0x0000000000017941 */ /* 0x000fea0003800000 */
.L_x_49:
        /* <DEDUP_REMOVED lines=12> */
.L_x_52:
[----:B------:R-:W-:Y:S05]  /*3c80*/  BSYNC B1 ;  /* 0x0000000000017941 */ /* 0x000fea0003800000 */
.L_x_51:
        /* <DEDUP_REMOVED lines=12> */
.L_x_54:
[----:B------:R-:W-:Y:S05]  /*3d50*/  BSYNC B1 ;  /* 0x0000000000017941 */ /* 0x000fea0003800000 */
.L_x_53:
        /* <DEDUP_REMOVED lines=12> */
.L_x_56:
[----:B------:R-:W-:Y:S05]  /*3e20*/  BSYNC B1 ;  /* 0x0000000000017941 */ /* 0x000fea0003800000 */
.L_x_55:
        /* <DEDUP_REMOVED lines=12> */
.L_x_58:
[----:B------:R-:W-:Y:S05]  /*3ef0*/  BSYNC B1 ;  /* 0x0000000000017941 */ /* 0x000fea0003800000 */
.L_x_57:
        /* <DEDUP_REMOVED lines=12> */
.L_x_60:
[----:B------:R-:W-:Y:S05]  /*3fc0*/  BSYNC B1 ;  /* 0x0000000000017941 */ /* 0x000fea0003800000 */
.L_x_59:
        /* <DEDUP_REMOVED lines=12> */
.L_x_62:
[----:B------:R-:W-:Y:S05]  /*4090*/  BSYNC B1 ;  /* 0x0000000000017941 */ /* 0x000fea0003800000 */
.L_x_61:
        /* <DEDUP_REMOVED lines=12> */
.L_x_64:
[----:B------:R-:W-:Y:S05]  /*4160*/  BSYNC B1 ;  /* 0x0000000000017941 */ /* 0x000fea0003800000 */
.L_x_63:
        /* <DEDUP_REMOVED lines=12> */
.L_x_66:
[----:B------:R-:W-:Y:S05]  /*4230*/  BSYNC B1 ;  /* 0x0000000000017941 */ /* 0x000fea0003800000 */
.L_x_65:
        /* <DEDUP_REMOVED lines=12> */
.L_x_68:
[----:B------:R-:W-:Y:S05]  /*4300*/  BSYNC B1 ;  /* 0x0000000000017941 */ /* 0x000fea0003800000 */
.L_x_67:
        /* <DEDUP_REMOVED lines=12> */
.L_x_70:
[----:B------:R-:W-:Y:S05]  /*43d0*/  BSYNC B1 ;  /* 0x0000000000017941 */ /* 0x000fea0003800000 */
.L_x_69:
        /* <DEDUP_REMOVED lines=12> */
.L_x_72:
[----:B------:R-:W-:Y:S05]  /*44a0*/  BSYNC B1 ;  /* 0x0000000000017941 */ /* 0x000fea0003800000 */
.L_x_71:
        /* <DEDUP_REMOVED lines=12> */
.L_x_74:
[----:B------:R-:W-:Y:S05]  /*4570*/  BSYNC B1 ;  /* 0x0000000000017941 */ /* 0x000fea0003800000 */
.L_x_73:
        /* <DEDUP_REMOVED lines=12> */
.L_x_76:
[----:B------:R-:W-:Y:S05]  /*4640*/  BSYNC B1 ;  /* 0x0000000000017941 */ /* 0x000fea0003800000 */
.L_x_75:
        /* <DEDUP_REMOVED lines=12> */
.L_x_78:
[----:B------:R-:W-:Y:S05]  /*4710*/  BSYNC B1 ;  /* 0x0000000000017941 */ /* 0x000fea0003800000 */
.L_x_77:
        /* <DEDUP_REMOVED lines=12> */
.L_x_80:
[----:B------:R-:W-:Y:S05]  /*47e0*/  BSYNC B1 ;  /* 0x0000000000017941 */ /* 0x000fea0003800000 */
.L_x_79:
        /* <DEDUP_REMOVED lines=12> */
.L_x_82:
[----:B------:R-:W-:Y:S05]  /*48b0*/  BSYNC B1 ;  /* 0x0000000000017941 */ /* 0x000fea0003800000 */
.L_x_81:
        /* <DEDUP_REMOVED lines=12> */
.L_x_84:
[----:B------:R-:W-:Y:S05]  /*4980*/  BSYNC B1 ;  /* 0x0000000000017941 */ /* 0x000fea0003800000 */
.L_x_83:
        /* <DEDUP_REMOVED lines=12> */
.L_x_86:
[----:B------:R-:W-:Y:S05]  /*4a50*/  BSYNC B1 ;  /* 0x0000000000017941 */ /* 0x000fea0003800000 */
.L_x_85:
        /* <DEDUP_REMOVED lines=12> */
.L_x_88:
[----:B------:R-:W-:Y:S05]  /*4b20*/  BSYNC B1 ;  /* 0x0000000000017941 */ /* 0x000fea0003800000 */
.L_x_87:
        /* <DEDUP_REMOVED lines=12> */
.L_x_90:
[----:B------:R-:W-:Y:S05]  /*4bf0*/  BSYNC B1 ;  /* 0x0000000000017941 */ /* 0x000fea0003800000 */
.L_x_89:
        /* <DEDUP_REMOVED lines=12> */
.L_x_92:
[----:B------:R-:W-:Y:S05]  /*4cc0*/  BSYNC B1 ;  /* 0x0000000000017941 */ /* 0x000fea0003800000 */
.L_x_91:
        /* <DEDUP_REMOVED lines=12> */
.L_x_94:
[----:B------:R-:W-:Y:S05]  /*4d90*/  BSYNC B1 ;  /* 0x0000000000017941 */ /* 0x000fea0003800000 */
.L_x_93:
        /* <DEDUP_REMOVED lines=12> */
.L_x_96:
[----:B------:R-:W-:Y:S05]  /*4e60*/  BSYNC B1 ;  /* 0x0000000000017941 */ /* 0x000fea0003800000 */
.L_x_95:
        /* <DEDUP_REMOVED lines=12> */
.L_x_98:
[----:B------:R-:W-:Y:S05]  /*4f30*/  BSYNC B1 ;  /* 0x0000000000017941 */ /* 0x000fea0003800000 */
.L_x_97:
[----:B-----5:R-:W-:Y:S01]  /*4f40*/  LOP3.LUT R7, R7, 0xff, RZ, 0xc0, !PT ;  /* 0x000000ff07077812 */ /* 0x020fe200078ec0ff */
[----:B------:R-:W-:Y:S01]  /*4f50*/  BSSY B1, `(.L_x_99) ;  /* 0x000000b000017945 */ /* 0x000fe20003800000 */
[----:B------:R-:W-:Y:S02]  /*4f60*/  ISETP.LT.OR P2, PT, R33, 0x39, !P1 ;  /* 0x000000392100780c */ /* 0x000fe40004f41670 */
[----:B------:R-:W-:-:S05]  /*4f70*/  F2FP.F16.E4M3.UNPACK_B R7, R7 ;  /* 0x00000007ff07723e */ /* 0x000fca00020006ff */
[----:B0-2---:R-:W-:-:S05]  /*4f80*/  HADD2.F32 R28, -RZ, R7.H0_H0 ;  /* 0x20000007ff1c7230 */ /* 0x005fca0000004100 */
[----:B------:R-:W-:-:S04]  /*4f90*/  FMUL R7, R28, R9 ;  /* 0x000000091c077220 */ /* 0x000fc80000400000 */
[----:B------:R-:W-:-:S05]  /*4fa0*/  FFMA R7, R114, R8, R7 ;  /* 0x0000000872077223 */ /* 0x000fca0000000007 */
[----:B------:R-:W-:Y:S02]  /*4fb0*/  F2FP.SATFINITE.E4M3.F32.PACK_AB_MERGE_C R29, RZ, R7, RZ ;  /* 0x00000007ff1d723e */ /* 0x000fe400048070ff */
[----:B------:R-:W-:-:S03]  /*4fc0*/  PRMT R7, RZ, 0x7610, R7 ;  /* 0x00007610ff077816 */ /* 0x000fc60000000007 */
[----:B------:R0:W-:Y:S01]  /*4fd0*/  @!P0 STG.E.U8 desc[UR20][R16.64+0x39], R29 ;  /* 0x0000391d10008986 */ /* 0x0001e2000c101114 */
[----:B------:R-:W-:Y:S05]  /*4fe0*/  @P2 BRA `(.L_x_100) ;  /* 0x0000000000042947 */ /* 0x000fea0003800000 */
[----:B------:R2:W5:Y:S02]  /*4ff0*/  LDG.E.U8 R7, desc[UR20][R30.64+0x38] ;  /* 0x000038141e077981 */ /* 0x000564000c1e1100 */
.L_x_100:
[----:B------:R-:W-:Y:S05]  /*5000*/  BSYNC B1 ;  /* 0x0000000000017941 */ /* 0x000fea0003800000 */
.L_x_99:
[----:B-----5:R-:W-:Y:S01]  /*5010*/  LOP3.LUT R7, R7, 0xff, RZ, 0xc0, !PT ;  /* 0x000000ff07077812 */ /* 0x020fe200078ec0ff */
[----:B------:R-:W-:Y:S01]  /*5020*/  BSSY B1, `(.L_x_101) ;  /* 0x000000b000017945 */ /* 0x000fe20003800000 */
[----:B------:R-:W-:Y:S02]  /*5030*/  ISETP.LT.OR P1, PT, R33, 0x3a, !P1 ;  /* 0x0000003a2100780c */ /* 0x000fe40004f21670 */
[----:B------:R-:W-:-:S05]  /*5040*/  F2FP.F16.E4M3.UNPACK_B R7, R7 ;  /* 0x00000007ff07723e */ /* 0x000fca00020006ff */
[----:B01--4-:R-:W-:Y:S01]  /*5050*/  HADD2.F32 R16, -RZ, R7.H0_H0 ;  /* 0x20000007ff107230 */ /* 0x013fe20000004100 */
[----:B------:R-:W-:-:S04]  /*5060*/  PRMT R7, RZ, 0x7610, R7 ;  /* 0x00007610ff077816 */ /* 0x000fc80000000007 */
[----:B------:R-:W-:-:S04]  /*5070*/  FMUL R16, R16, R9 ;  /* 0x0000000910107220 */ /* 0x000fc80000400000 */
[----:B------:R-:W-:-:S05]  /*5080*/  FFMA R16, R117, R8, R16 ;  /* 0x0000000875107223 */ /* 0x000fca0000000010 */
[----:B------:R-:W-:-:S05]  /*5090*/  F2FP.SATFINITE.E4M3.F32.PACK_AB_MERGE_C R17, RZ, R16, RZ ;  /* 0x00000010ff11723e */ /* 0x000fca00048070ff */
[----:B------:R0:W-:Y:S01]  /*50a0*/  @!P2 STG.E.U8 desc[UR20][R14.64+0x38], R17 ;  /* 0x000038110e00a986 */ /* 0x0001e2000c101114 */
[----:B------:R-:W-:Y:S05]  /*50b0*/  @P1 BRA `(.L_x_102) ;  /* 0x0000000000041947 */ /* 0x000fea0003800000 */
[----:B------:R1:W5:Y:S02]  /*50c0*/  LDG.E.U8 R7, desc[UR20][R30.64+0x39] ;  /* 0x000039141e077981 */ /* 0x000364000c1e1100 */
.L_x_102:
[----:B------:R-:W-:Y:S05]  /*50d0*/  BSYNC B1 ;  /* 0x0000000000017941 */ /* 0x000fea0003800000 */
.L_x_101:
[----:B-----5:R-:W-:Y:S01]  /*50e0*/  LOP3.LUT R7, R7, 0xff, RZ, 0xc0, !PT ;  /* 0x000000ff07077812 */ /* 0x020fe200078ec0ff */
[----:B------:R-:W-:Y:S01]  /*50f0*/  BSSY B1, `(.L_x_103) ;  /* 0x0000013000017945 */ /* 0x000fe20003800000 */
[----:B------:R-:W-:Y:S02]  /*5100*/  IADD3 R29, P0, R35, 0x80, RZ ;  /* 0x00000080231d7810 */ /* 0x000fe40007f1e0ff */
[----:B------:R-:W-:-:S03]  /*5110*/  F2FP.F16.E4M3.UNPACK_B R7, R7 ;  /* 0x00000007ff07723e */ /* 0x000fc600020006ff */
[----:B0-----:R-:W-:Y:S01]  /*5120*/  IMAD.X R17, RZ, RZ, R25, P0 ;  /* 0x000000ffff117224 */ /* 0x001fe200000e0619 */
        /* <DEDUP_REMOVED lines=9> */
[----:B-123--:R-:W-:Y:S02]  /*51c0*/  F2FP.SATFINITE.E4M3.F32.PACK_AB_MERGE_C R31, RZ, R7, RZ ;  /* 0x00000007ff1f723e */ /* 0x00efe400048070ff */
[----:B------:R-:W-:Y:S02]  /*51d0*/  IADD3.X R17, R17, UR11, R29, P2, !PT ;  /* 0x0000000b11117c10 */ /* 0x000fe400097fe41d */
[----:B------:R-:W-:Y:S01]  /*51e0*/  PRMT R7, RZ, 0x7610, R7 ;  /* 0x00007610ff077816 */ /* 0x000fe20000000007 */
[----:B------:R0:W-:Y:S01]  /*51f0*/  @!P1 STG.E.U8 desc[UR20][R14.64+0x39], R31 ;  /* 0x0000391f0e009986 */ /* 0x0001e2000c101114 */
[----:B------:R-:W-:Y:S05]  /*5200*/  @P4 BRA `(.L_x_104) ;  /* 0x0000000000044947 */ /* 0x000fea0003800000 */
[----:B------:R1:W5:Y:S02]  /*5210*/  LDG.E.U8 R7, desc[UR20][R16.64] ;  /* 0x0000001410077981 */ /* 0x000364000c1e1100 */
.L_x_104:
[----:B------:R-:W-:Y:S05]  /*5220*/  BSYNC B1 ;  /* 0x0000000000017941 */ /* 0x000fea0003800000 */
.L_x_103:
[----:B-----5:R-:W-:Y:S01]  /*5230*/  LOP3.LUT R7, R7, 0xff, RZ, 0xc0, !PT ;  /* 0x000000ff07077812 */ /* 0x020fe200078ec0ff */
[----:B------:R-:W-:Y:S01]  /*5240*/  BSSY B1, `(.L_x_105) ;  /* 0x000000b000017945 */ /* 0x000fe20003800000 */
[----:B------:R-:W-:Y:S02]  /*5250*/  ISETP.LT.OR P2, PT, R33, 0x2, !P0 ;  /* 0x000000022100780c */ /* 0x000fe40004741670 */
[----:B------:R-:W-:-:S05]  /*5260*/  F2FP.F16.E4M3.UNPACK_B R7, R7 ;  /* 0x00000007ff07723e */ /* 0x000fca00020006ff */
[----:B0-----:R-:W-:Y:S01]  /*5270*/  HADD2.F32 R14, -RZ, R7.H0_H0 ;  /* 0x20000007ff0e7230 */ /* 0x001fe20000004100 */
[----:B------:R-:W-:-:S04]  /*5280*/  PRMT R7, RZ, 0x7610, R7 ;  /* 0x00007610ff077816 */ /* 0x000fc80000000007 */
[----:B------:R-:W-:-:S04]  /*5290*/  FMUL R14, R14, R9 ;  /* 0x000000090e0e7220 */ /* 0x000fc80000400000 */
[----:B------:R-:W-:-:S05]  /*52a0*/  FFMA R14, R115, R8, R14 ;  /* 0x00000008730e7223 */ /* 0x000fca000000000e */
[----:B------:R-:W-:-:S05]  /*52b0*/  F2FP.SATFINITE.E4M3.F32.PACK_AB_MERGE_C R15, RZ, R14, RZ ;  /* 0x0000000eff0f723e */ /* 0x000fca00048070ff */
[----:B------:R0:W-:Y:S01]  /*52c0*/  @!P4 STG.E.U8 desc[UR20][R12.64], R15 ;  /* 0x0000000f0c00c986 */ /* 0x0001e2000c101114 */
[----:B------:R-:W-:Y:S05]  /*52d0*/  @P2 BRA `(.L_x_106) ;  /* 0x0000000000042947 */ /* 0x000fea0003800000 */
[----:B------:R2:W5:Y:S02]  /*52e0*/  LDG.E.U8 R7, desc[UR20][R16.64+0x1] ;  /* 0x0000011410077981 */ /* 0x000564000c1e1100 */
.L_x_106:
[----:B------:R-:W-:Y:S05]  /*52f0*/  BSYNC B1 ;  /* 0x0000000000017941 */ /* 0x000fea0003800000 */
.L_x_105:
[----:B-----5:R-:W-:Y:S01]  /*5300*/  LOP3.LUT R7, R7, 0xff, RZ, 0xc0, !PT ;  /* 0x000000ff07077812 */ /* 0x020fe200078ec0ff */
[----:B------:R-:W-:Y:S01]  /*5310*/  BSSY B1, `(.L_x_107) ;  /* 0x0000013000017945 */ /* 0x000fe20003800000 */
[----:B------:R-:W-:Y:S02]  /*5320*/  IADD3 R35, P1, R35, 0x88, RZ ;  /* 0x0000008823237810 */ /* 0x000fe40007f3e0ff */
[----:B------:R-:W-:-:S03]  /*5330*/  F2FP.F16.E4M3.UNPACK_B R7, R7 ;  /* 0x00000007ff07723e */ /* 0x000fc600020006ff */
[----:B------:R-:W-:Y:S01]  /*5340*/  IMAD.X R24, RZ, RZ, R25, P1 ;  /* 0x000000ffff187224 */ /* 0x000fe200008e0619 */
[----:B------:R-:W-:Y:S01]  /*5350*/  ISETP.GE.AND P1, PT, R34, 0x89, PT ;  /* 0x000000892200780c */ /* 0x000fe20003f26270 */
[----:B------:R-:W-:Y:S02]  /*5360*/  HADD2.F32 R14, -RZ, R7.H0_H0 ;  /* 0x20000007ff0e7230 */ /* 0x000fe40000004100 */
[----:B------:R-:W-:Y:S01]  /*5370*/  IMAD R24, R24, UR6, RZ ;  /* 0x0000000618187c24 */ /* 0x000fe2000f8e02ff */
[----:B------:R-:W-:Y:S01]  /*5380*/  ISETP.LT.OR P5, PT, R33, 0x1, !P1 ;  /* 0x000000012100780c */ /* 0x000fe20004fa1670 */
[----:B------:R-:W-:-:S04]  /*5390*/  IMAD.WIDE.U32 R26, R35, UR6, R26 ;  /* 0x00000006231a7c25 */ /* 0x000fc8000f8e001a */
[----:B------:R-:W-:Y:S01]  /*53a0*/  FMUL R7, R14, R9 ;  /* 0x000000090e077220 */ /* 0x000fe20000400000 */
[----:B------:R-:W-:-:S03]  /*53b0*/  IMAD R35, R35, UR7, R24 ;  /* 0x0000000723237c24 */ /* 0x000fc6000f8e0218 */
[----:B------:R-:W-:Y:S01]  /*53c0*/  FFMA R7, R110, R8, R7 ;  /* 0x000000086e077223 */ /* 0x000fe20000000007 */
[----:B------:R-:W-:-:S04]  /*53d0*/  IADD3 R14, P4, R26, UR10, RZ ;  /* 0x0000000a1a0e7c10 */ /* 0x000fc8000ff9e0ff */
[----:B------:R-:W-:Y:S02]  /*53e0*/  F2FP.SATFINITE.E4M3.F32.PACK_AB_MERGE_C R25, RZ, R7, RZ ;  /* 0x00000007ff19723e */ /* 0x000fe400048070ff */
[----:B0-----:R-:W-:Y:S02]  /*53f0*/  IADD3.X R15, R27, UR11, R35, P4, !PT ;  /* 0x0000000b1b0f7c10 */ /* 0x001fe4000a7fe423 */
[----:B------:R-:W-:Y:S01]  /*5400*/  PRMT R7, RZ, 0x7610, R7 ;  /* 0x00007610ff077816 */ /* 0x000fe20000000007 */
[----:B------:R0:W-:Y:S01]  /*5410*/  @!P2 STG.E.U8 desc[UR20][R12.64+0x1], R25 ;  /* 0x000001190c00a986 */ /* 0x0001e2000c101114 */
[----:B------:R-:W-:Y:S05]  /*5420*/  @P5 BRA `(.L_x_108) ;  /* 0x0000000000045947 */ /* 0x000fea0003800000 */
[----:B------:R3:W5:Y:S02]  /*5430*/  LDG.E.U8 R7, desc[UR20][R14.64] ;  /* 0x000000140e077981 */ /* 0x000764000c1e1100 */
.L_x_108:
[----:B------:R-:W-:Y:S05]  /*5440*/  BSYNC B1 ;  /* 0x0000000000017941 */ /* 0x000fea0003800000 */
.L_x_107:
        /* <DEDUP_REMOVED lines=8> */
[----:B0-----:R-:W-:-:S05]  /*54d0*/  F2FP.SATFINITE.E4M3.F32.PACK_AB_MERGE_C R25, RZ, R24, RZ ;  /* 0x00000018ff19723e */ /* 0x001fca00048070ff */
[----:B------:R0:W-:Y:S01]  /*54e0*/  @!P5 STG.E.U8 desc[UR20][R10.64], R25 ;  /* 0x000000190a00d986 */ /* 0x0001e2000c101114 */
[----:B------:R-:W-:Y:S05]  /*54f0*/  @P2 BRA `(.L_x_110) ;  /* 0x0000000000042947 */ /* 0x000fea0003800000 */
[----:B------:R4:W5:Y:S02]  /*5500*/  LDG.E.U8 R7, desc[UR20][R14.64+0x1] ;  /* 0x000001140e077981 */ /* 0x000964000c1e1100 */
.L_x_110:
[----:B------:R-:W-:Y:S05]  /*5510*/  BSYNC B1 ;  /* 0x0000000000017941 */ /* 0x000fea0003800000 */
.L_x_109:
[----:B-----5:R-:W-:Y:S01]  /*5520*/  LOP3.LUT R7, R7, 0xff, RZ, 0xc0, !PT ;  /* 0x000000ff07077812 */ /* 0x020fe200078ec0ff */
[----:B------:R-:W-:Y:S01]  /*5530*/  BSSY B1, `(.L_x_111) ;  /* 0x000000b000017945 */ /* 0x000fe20003800000 */
[----:B------:R-:W-:Y:S02]  /*5540*/  ISETP.LT.OR P4, PT, R33, 0x9, !P0 ;  /* 0x000000092100780c */ /* 0x000fe40004781670 */
[----:B------:R-:W-:-:S05]  /*5550*/  F2FP.F16.E4M3.UNPACK_B R7, R7 ;  /* 0x00000007ff07723e */ /* 0x000fca00020006ff */
[----:B------:R-:W-:-:S05]  /*5560*/  HADD2.F32 R24, -RZ, R7.H0_H0 ;  /* 0x20000007ff187230 */ /* 0x000fca0000004100 */
[----:B------:R-:W-:-:S04]  /*5570*/  FMUL R7, R24, R9 ;  /* 0x0000000918077220 */ /* 0x000fc80000400000 */
[----:B------:R-:W-:-:S05]  /*5580*/  FFMA R7, R108, R8, R7 ;  /* 0x000000086c077223 */ /* 0x000fca0000000007 */
[----:B0-----:R-:W-:Y:S02]  /*5590*/  F2FP.SATFINITE.E4M3.F32.PACK_AB_MERGE_C R25, RZ, R7, RZ ;  /* 0x00000007ff19723e */ /* 0x001fe400048070ff */
[----:B------:R-:W-:-:S03]  /*55a0*/  PRMT R7, RZ, 0x7610, R7 ;  /* 0x00007610ff077816 */ /* 0x000fc60000000007 */
[----:B------:R0:W-:Y:S01]  /*55b0*/  @!P2 STG.E.U8 desc[UR20][R10.64+0x1], R25 ;  /* 0x000001190a00a986 */ /* 0x0001e2000c101114 */
[----:B------:R-:W-:Y:S05]  /*55c0*/  @P4 BRA `(.L_x_112) ;  /* 0x0000000000044947 */ /* 0x000fea0003800000 */
[----:B------:R0:W5:Y:S02]  /*55d0*/  LDG.E.U8 R7, desc[UR20][R16.64+0x8] ;  /* 0x0000081410077981 */ /* 0x000164000c1e1100 */
.L_x_112:
[----:B------:R-:W-:Y:S05]  /*55e0*/  BSYNC B1 ;  /* 0x0000000000017941 */ /* 0x000fea0003800000 */
.L_x_111:
        /* <DEDUP_REMOVED lines=12> */
.L_x_114:
[----:B------:R-:W-:Y:S05]  /*56b0*/  BSYNC B1 ;  /* 0x0000000000017941 */ /* 0x000fea0003800000 */
.L_x_113:
        /* <DEDUP_REMOVED lines=12> */
.L_x_116:
[----:B------:R-:W-:Y:S05]  /*5780*/  BSYNC B1 ;  /* 0x0000000000017941 */ /* 0x000fea0003800000 */
.L_x_115:
        /* <DEDUP_REMOVED lines=12> */
.L_x_118:
[----:B------:R-:W-:Y:S05]  /*5850*/  BSYNC B1 ;  /* 0x0000000000017941 */ /* 0x000fea0003800000 */
.L_x_117:
        /* <DEDUP_REMOVED lines=12> */
.L_x_120:
[----:B------:R-:W-:Y:S05]  /*5920*/  BSYNC B1 ;  /* 0x0000000000017941 */ /* 0x000fea0003800000 */
.L_x_119:
        /* <DEDUP_REMOVED lines=12> */
.L_x_122:
[----:B------:R-:W-:Y:S05]  /*59f0*/  BSYNC B1 ;  /* 0x0000000000017941 */ /* 0x000fea0003800000 */
.L_x_121:
        /* <DEDUP_REMOVED lines=12> */
.L_x_124:
[----:B------:R-:W-:Y:S05]  /*5ac0*/  BSYNC B1 ;  /* 0x0000000000017941 */ /* 0x000fea0003800000 */
.L_x_123:
        /* <DEDUP_REMOVED lines=12> */
.L_x_126:
[----:B------:R-:W-:Y:S05]  /*5b90*/  BSYNC B1 ;  /* 0x0000000000017941 */ /* 0x000fea0003800000 */
.L_x_125:
        /* <DEDUP_REMOVED lines=12> */
.L_x_128:
[----:B------:R-:W-:Y:S05]  /*5c60*/  BSYNC B1 ;  /* 0x0000000000017941 */ /* 0x000fea0003800000 */
.L_x_127:
        /* <DEDUP_REMOVED lines=12> */
.L_x_130:
[----:B------:R-:W-:Y:S05]  /*5d30*/  BSYNC B1 ;  /* 0x0000000000017941 */ /* 0x000fea0003800000 */
.L_x_129:
        /* <DEDUP_REMOVED lines=12> */
.L_x_132:
[----:B------:R-:W-:Y:S05]  /*5e00*/  BSYNC B1 ;  /* 0x0000000000017941 */ /* 0x000fea0003800000 */
.L_x_131:
        /* <DEDUP_REMOVED lines=12> */
.L_x_134:
[----:B------:R-:W-:Y:S05]  /*5ed0*/  BSYNC B1 ;  /* 0x0000000000017941 */ /* 0x000fea0003800000 */
.L_x_133:
        /* <DEDUP_REMOVED lines=12> */
.L_x_136:
[----:B------:R-:W-:Y:S05]  /*5fa0*/  BSYNC B1 ;  /* 0x0000000000017941 */ /* 0x000fea0003800000 */
.L_x_135:
        /* <DEDUP_REMOVED lines=12> */
.L_x_138:
[----:B------:R-:W-:Y:S05]  /*6070*/  BSYNC B1 ;  /* 0x0000000000017941 */ /* 0x000fea0003800000 */
.L_x_137:
        /* <DEDUP_REMOVED lines=12> */
.L_x_140:
[----:B------:R-:W-:Y:S05]  /*6140*/  BSYNC B1 ;  /* 0x0000000000017941 */ /* 0x000fea0003800000 */
.L_x_139:
        /* <DEDUP_REMOVED lines=12> */
.L_x_142:
[----:B------:R-:W-:Y:S05]  /*6210*/  BSYNC B1 ;  /* 0x0000000000017941 */ /* 0x000fea0003800000 */
.L_x_141:
        /* <DEDUP_REMOVED lines=12> */
.L_x_144:
[----:B------:R-:W-:Y:S05]  /*62e0*/  BSYNC B1 ;  /* 0x0000000000017941 */ /* 0x000fea0003800000 */
.L_x_143:
        /* <DEDUP_REMOVED lines=12> */
.L_x_146:
[----:B------:R-:W-:Y:S05]  /*63b0*/  BSYNC B1 ;  /* 0x0000000000017941 */ /* 0x000fea0003800000 */
.L_x_145:
        /* <DEDUP_REMOVED lines=12> */
.L_x_148:
[----:B------:R-:W-:Y:S05]  /*6480*/  BSYNC B1 ;  /* 0x0000000000017941 */ /* 0x000fea0003800000 */
.L_x_147:
        /* <DEDUP_REMOVED lines=12> */
.L_x_150:
[----:B------:R-:W-:Y:S05]  /*6550*/  BSYNC B1 ;  /* 0x0000000000017941 */ /* 0x000fea0003800000 */
.L_x_149:
        /* <DEDUP_REMOVED lines=12> */
.L_x_152:
[----:B------:R-:W-:Y:S05]  /*6620*/  BSYNC B1 ;  /* 0x0000000000017941 */ /* 0x000fea0003800000 */
.L_x_151:
        /* <DEDUP_REMOVED lines=12> */
.L_x_154:
[----:B------:R-:W-:Y:S05]  /*66f0*/  BSYNC B1 ;  /* 0x0000000000017941 */ /* 0x000fea0003800000 */
.L_x_153:
        /* <DEDUP_REMOVED lines=12> */
.L_x_156:
[----:B------:R-:W-:Y:S05]  /*67c0*/  BSYNC B1 ;  /* 0x0000000000017941 */ /* 0x000fea0003800000 */
.L_x_155:
        /* <DEDUP_REMOVED lines=12> */
.L_x_158:
[----:B------:R-:W-:Y:S05]  /*6890*/  BSYNC B1 ;  /* 0x0000000000017941 */ /* 0x000fea0003800000 */
.L_x_157:
        /* <DEDUP_REMOVED lines=12> */
.L_x_160:
[----:B------:R-:W-:Y:S05]  /*6960*/  BSYNC B1 ;  /* 0x0000000000017941 */ /* 0x000fea0003800000 */
.L_x_159:
        /* <DEDUP_REMOVED lines=12> */
.L_x_162:
[----:B------:R-:W-:Y:S05]  /*6a30*/  BSYNC B1 ;  /* 0x0000000000017941 */ /* 0x000fea0003800000 */
.L_x_161:
[----:B-----5:R-:W-:Y:S01]  /*6a40*/  LOP3.LUT R7, R7, 0xff, RZ, 0xc0, !PT ;  /* 0x000000ff07077812 */ /* 0x020fe200078ec0ff */
[----:B------:R-:W-:Y:S01]  /*6a50*/  BSSY B1, `(.L_x_163) ;  /* 0x000000b000017945 */ /* 0x000fe20003800000 */
[----:B------:R-:W-:Y:S02]  /*6a60*/  ISETP.LT.OR P2, PT, R33, 0x39, !P1 ;  /* 0x000000392100780c */ /* 0x000fe40004f41670 */
[----:B------:R-:W-:-:S05]  /*6a70*/  F2FP.F16.E4M3.UNPACK_B R7, R7 ;  /* 0x00000007ff07723e */ /* 0x000fca00020006ff */
[----:B012---:R-:W-:-:S05]  /*6a80*/  HADD2.F32 R16, -RZ, R7.H0_H0 ;  /* 0x20000007ff107230 */ /* 0x007fca0000004100 */
[----:B------:R-:W-:-:S04]  /*6a90*/  FMUL R7, R16, R9 ;  /* 0x0000000910077220 */ /* 0x000fc80000400000 */
[----:B------:R-:W-:-:S05]  /*6aa0*/  FFMA R7, R18, R8, R7 ;  /* 0x0000000812077223 */ /* 0x000fca0000000007 */
[----:B------:R-:W-:Y:S02]  /*6ab0*/  F2FP.SATFINITE.E4M3.F32.PACK_AB_MERGE_C R17, RZ, R7, RZ ;  /* 0x00000007ff11723e */ /* 0x000fe400048070ff */
[----:B------:R-:W-:-:S03]  /*6ac0*/  PRMT R7, RZ, 0x7610, R7 ;  /* 0x00007610ff077816 */ /* 0x000fc60000000007 */
[----:B------:R0:W-:Y:S01]  /*6ad0*/  @!P0 STG.E.U8 desc[UR20][R12.64+0x39], R17 ;  /* 0x000039110c008986 */ /* 0x0001e2000c101114 */
[----:B------:R-:W-:Y:S05]  /*6ae0*/  @P2 BRA `(.L_x_164) ;  /* 0x0000000000042947 */ /* 0x000fea0003800000 */
[----:B------:R1:W5:Y:S02]  /*6af0*/  LDG.E.U8 R7, desc[UR20][R14.64+0x38] ;  /* 0x000038140e077981 */ /* 0x000364000c1e1100 */
.L_x_164:
[----:B------:R-:W-:Y:S05]  /*6b00*/  BSYNC B1 ;  /* 0x0000000000017941 */ /* 0x000fea0003800000 */
.L_x_163:
        /* <DEDUP_REMOVED lines=12> */
.L_x_166:
[----:B------:R-:W-:Y:S05]  /*6bd0*/  BSYNC B1 ;  /* 0x0000000000017941 */ /* 0x000fea0003800000 */
.L_x_165:
[----:B------:R-:W-:Y:S05]  /*6be0*/  @P1 BRA `(.L_x_167) ;  /* 0x0000001000301947 */ /* 0x000fea0003800000 */
[----:B-----5:R-:W-:-:S04]  /*6bf0*/  LOP3.LUT R7, R7, 0xff, RZ, 0xc0, !PT ;  /* 0x000000ff07077812 */ /* 0x020fc800078ec0ff */
[----:B------:R-:W-:-:S05]  /*6c00*/  F2FP.F16.E4M3.UNPACK_B R7, R7 ;  /* 0x00000007ff07723e */ /* 0x000fca00020006ff */
[----:B------:R-:W-:-:S05]  /*6c10*/  HADD2.F32 R12, -RZ, R7.H0_H0 ;  /* 0x20000007ff0c7230 */ /* 0x000fca0000004100 */
[----:B------:R-:W-:-:S04]  /*6c20*/  FMUL R7, R12, R9 ;  /* 0x000000090c077220 */ /* 0x000fc80000400000 */
[----:B------:R-:W-:-:S05]  /*6c30*/  FFMA R7, R20, R8, R7 ;  /* 0x0000000814077223 */ /* 0x000fca0000000007 */
[----:B------:R-:W-:-:S05]  /*6c40*/  F2FP.SATFINITE.E4M3.F32.PACK_AB_MERGE_C R7, RZ, R7, RZ ;  /* 0x00000007ff07723e */ /* 0x000fca00048070ff */
[----:B------:R0:W-:Y:S01]  /*6c50*/  STG.E.U8 desc[UR20][R10.64+0x39], R7 ;  /* 0x000039070a007986 */ /* 0x0001e2000c101114 */
[----:B------:R-:W-:Y:S05]  /*6c60*/  BRA `(.L_x_167) ;  /* 0x0000001000107947 */ /* 0x000fea0003800000 */
.L_x_38:
[C---:B------:R-:W-:Y:S01]  /*6c70*/  ISETP.GE.AND P0, PT, R34.reuse, 0x1, PT ;  /* 0x000000012200780c */ /* 0x040fe20003f06270 */
[-C--:B--2---:R-:W-:Y:S01]  /*6c80*/  FMUL R147, R147, R8.reuse ;  /* 0x0000000893937220 */ /* 0x084fe20000400000 */
[----:B------:R-:W-:Y:S01]  /*6c90*/  ISETP.GE.AND P2, PT, R34, 0x9, PT ;  /* 0x000000092200780c */ /* 0x000fe20003f46270 */
[-C--:B------:R-:W-:Y:S01]  /*6ca0*/  FMUL R142, R142, R8.reuse ;  /* 0x000000088e8e7220 */ /* 0x080fe20000400000 */
[----:B------:R-:W-:Y:S01]  /*6cb0*/  ISETP.LT.OR P1, PT, R33, 0x1, !P0 ;  /* 0x000000012100780c */ /* 0x000fe20004721670 */
[-C--:B------:R-:W-:Y:S01]  /*6cc0*/  FMUL R145, R145, R8.reuse ;  /* 0x0000000891917220 */ /* 0x080fe20000400000 */
[----:B------:R-:W-:Y:S01]  /*6cd0*/  F2FP.SATFINITE.E4M3.F32.PACK_AB_MERGE_C R147, RZ, R147, RZ ;  /* 0x00000093ff93723e */ /* 0x000fe200048070ff */
[-C--:B------:R-:W-:Y:S01]  /*6ce0*/  FMUL R140, R140, R8.reuse ;  /* 0x000000088c8c7220 */ /* 0x080fe20000400000 */
[----:B------:R-:W-:Y:S01]  /*6cf0*/  ISETP.LT.OR P4, PT, R33, 0x2, !P0 ;  /* 0x000000022100780c */ /* 0x000fe20004781670 */
[-C--:B------:R-:W-:Y:S01]  /*6d00*/  FMUL R143, R143, R8.reuse ;  /* 0x000000088f8f7220 */ /* 0x080fe20000400000 */
[C---:B------:R-:W-:Y:S01]  /*6d10*/  ISETP.LT.OR P5, PT, R33.reuse, 0x1, !P2 ;  /* 0x000000012100780c */ /* 0x040fe200057a1670 */
[-C--:B------:R-:W-:Y:S01]  /*6d20*/  FMUL R138, R138, R8.reuse ;  /* 0x000000088a8a7220 */ /* 0x080fe20000400000 */
[----:B------:R-:W-:Y:S01]  /*6d30*/  ISETP.LT.OR P6, PT, R33, 0x2, !P2 ;  /* 0x000000022100780c */ /* 0x000fe200057c1670 */
[----:B------:R-:W-:Y:S01]  /*6d40*/  FMUL R141, R141, R8 ;  /* 0x000000088d8d7220 */ /* 0x000fe20000400000 */
[----:B------:R-:W-:Y:S01]  /*6d50*/  F2FP.SATFINITE.E4M3.F32.PACK_AB_MERGE_C R7, RZ, R142, RZ ;  /* 0x0000008eff07723e */ /* 0x000fe200048070ff */
[-C--:B------:R-:W-:Y:S01]  /*6d60*/  FMUL R136, R136, R8.reuse ;  /* 0x0000000888887220 */ /* 0x080fe20000400000 */
[----:B------:R-:W-:Y:S01]  /*6d70*/  F2FP.SATFINITE.E4M3.F32.PACK_AB_MERGE_C R145, RZ, R145, RZ ;  /* 0x00000091ff91723e */ /* 0x000fe200048070ff */
[----:B------:R-:W-:Y:S01]  /*6d80*/  @!P1 STG.E.U8 desc[UR20][R16.64], R147 ;  /* 0x0000009310009986 */ /* 0x000fe2000c101114 */
[----:B------:R-:W-:Y:S01]  /*6d90*/  ISETP.LT.OR P1, PT, R33, 0x9, !P0 ;  /* 0x000000092100780c */ /* 0x000fe20004721670 */
[----:B------:R-:W-:Y:S01]  /*6da0*/  FMUL R139, R139, R8 ;  /* 0x000000088b8b7220 */ /* 0x000fe20000400000 */
[----:B------:R-:W-:Y:S01]  /*6db0*/  F2FP.SATFINITE.E4M3.F32.PACK_AB_MERGE_C R25, RZ, R140, RZ ;  /* 0x0000008cff19723e */ /* 0x000fe200048070ff */
[----:B------:R0:W-:Y:S01]  /*6dc0*/  @!P4 STG.E.U8 desc[UR20][R16.64+0x1], R7 ;  /* 0x000001071000c986 */ /* 0x0001e2000c101114 */
[----:B------:R-:W-:Y:S01]  /*6dd0*/  F2FP.SATFINITE.E4M3.F32.PACK_AB_MERGE_C R143, RZ, R143, RZ ;  /* 0x0000008fff8f723e */ /* 0x000fe200048070ff */
[-C--:B------:R-:W-:Y:S01]  /*6de0*/  FMUL R134, R134, R8.reuse ;  /* 0x0000000886867220 */ /* 0x080fe20000400000 */
[C---:B------:R-:W-:Y:S01]  /*6df0*/  ISETP.LT.OR P4, PT, R33.reuse, 0xa, !P0 ;  /* 0x0000000a2100780c */ /* 0x040fe20004781670 */
[----:B------:R-:W-:Y:S01]  /*6e00*/  @!P5 STG.E.U8 desc[UR20][R14.64], R145 ;  /* 0x000000910e00d986 */ /* 0x000fe2000c101114 */
[----:B------:R-:W-:Y:S01]  /*6e10*/  ISETP.LT.OR P5, PT, R33, 0x9, !P2 ;  /* 0x000000092100780c */ /* 0x000fe200057a1670 */
[-C--:B------:R-:W-:Y:S01]  /*6e20*/  FMUL R137, R137, R8.reuse ;  /* 0x0000000889897220 */ /* 0x080fe20000400000 */
[----:B------:R-:W-:Y:S01]  /*6e30*/  F2FP.SATFINITE.E4M3.F32.PACK_AB_MERGE_C R141, RZ, R141, RZ ;  /* 0x0000008dff8d723e */ /* 0x000fe200048070ff */
[----:B------:R1:W-:Y:S01]  /*6e40*/  @!P6 STG.E.U8 desc[UR20][R14.64+0x1], R25 ;  /* 0x000001190e00e986 */ /* 0x0003e2000c101114 */
[C---:B------:R-:W-:Y:S01]  /*6e50*/  ISETP.LT.OR P6, PT, R33.reuse, 0xa, !P2 ;  /* 0x0000000a2100780c */ /* 0x040fe200057c1670 */
[-C--:B------:R-:W-:Y:S01]  /*6e60*/  FMUL R132, R132, R8.reuse ;  /* 0x0000000884847220 */ /* 0x080fe20000400000 */
[----:B------:R-:W-:Y:S01]  /*6e70*/  F2FP.SATFINITE.E4M3.F32.PACK_AB_MERGE_C R139, RZ, R139, RZ ;  /* 0x0000008bff8b723e */ /* 0x000fe200048070ff */
[----:B------:R-:W-:Y:S01]  /*6e80*/  @!P1 STG.E.U8 desc[UR20][R16.64+0x8], R143 ;  /* 0x0000088f10009986 */ /* 0x000fe2000c101114 */
[----:B------:R-:W-:Y:S01]  /*6e90*/  ISETP.LT.OR P1, PT, R33, 0x11, !P0 ;  /* 0x000000112100780c */ /* 0x000fe20004721670 */
[----:B------:R-:W-:Y:S01]  /*6ea0*/  FMUL R135, R135, R8 ;  /* 0x0000000887877220 */ /* 0x000fe20000400000 */
[----:B0-----:R-:W-:Y:S01]  /*6eb0*/  F2FP.SATFINITE.E4M3.F32.PACK_AB_MERGE_C R7, RZ, R138, RZ ;  /* 0x0000008aff07723e */ /* 0x001fe200048070ff */
[-C--:B------:R-:W-:Y:S01]  /*6ec0*/  FMUL R130, R130, R8.reuse ;  /* 0x0000000882827220 */ /* 0x080fe20000400000 */
[----:B------:R-:W-:Y:S01]  /*6ed0*/  F2FP.SATFINITE.E4M3.F32.PACK_AB_MERGE_C R137, RZ, R137, RZ ;  /* 0x00000089ff89723e */ /* 0x000fe200048070ff */
[----:B------:R-:W-:Y:S01]  /*6ee0*/  FMUL R133, R133, R8 ;  /* 0x0000000885857220 */ /* 0x000fe20000400000 */
[----:B------:R-:W-:Y:S01]  /*6ef0*/  F2FP.SATFINITE.E4M3.F32.PACK_AB_MERGE_C R135, RZ, R135, RZ ;  /* 0x00000087ff87723e */ /* 0x000fe200048070ff */
[----:B------:R0:W-:Y:S01]  /*6f00*/  @!P4 STG.E.U8 desc[UR20][R16.64+0x9], R7 ;  /* 0x000009071000c986 */ /* 0x0001e2000c101114 */
[----:B-1----:R-:W-:Y:S01]  /*6f10*/  F2FP.SATFINITE.E4M3.F32.PACK_AB_MERGE_C R25, RZ, R136, RZ ;  /* 0x00000088ff19723e */ /* 0x002fe200048070ff */
        /* <DEDUP_REMOVED lines=15> */
[-C--:B------:R-:W-:Y:S01]  /*7010*/  FMUL R127, R127, R8.reuse ;  /* 0x000000087f7f7220 */ /* 0x080fe20000400000 */
[----:B------:R-:W-:Y:S01]  /*7020*/  FMUL R122, R122, R8 ;  /* 0x000000087a7a7220 */ /* 0x000fe20000400000 */
[----:B------:R-:W-:Y:S01]  /*7030*/  F2FP.SATFINITE.E4M3.F32.PACK_AB_MERGE_C R129, RZ, R129, RZ ;  /* 0x00000081ff81723e */ /* 0x000fe200048070ff */
[----:B------:R0:W-:Y:S01]  /*7040*/  @!P4 STG.E.U8 desc[UR20][R16.64+0x11], R7 ;  /* 0x000011071000c986 */ /* 0x0001e2000c101114 */
[----:B-1----:R-:W-:Y:S01]  /*7050*/  F2FP.SATFINITE.E4M3.F32.PACK_AB_MERGE_C R25, RZ, R132, RZ ;  /* 0x00000084ff19723e */ /* 0x002fe200048070ff */
[-C--:B------:R-:W-:Y:S01]  /*7060*/  FMUL R125, R125, R8.reuse ;  /* 0x000000087d7d7220 */ /* 0x080fe20000400000 */
[C---:B------:R-:W-:Y:S01]  /*7070*/  ISETP.LT.OR P4, PT, R33.reuse, 0x1a, !P0 ;  /* 0x0000001a2100780c */ /* 0x040fe20004781670 */
[----:B------:R-:W-:Y:S01]  /*7080*/  @!P5 STG.E.U8 desc[UR20][R14.64+0x10], R137 ;  /* 0x000010890e00d986 */ /* 0x000fe2000c101114 */
[C---:B------:R-:W-:Y:S01]  /*7090*/  ISETP.LT.OR P5, PT, R33.reuse, 0x19, !P2 ;  /* 0x000000192100780c */ /* 0x040fe200057a1670 */
[-C--:B------:R-:W-:Y:S01]  /*70a0*/  FMUL R120, R120, R8.reuse ;  /* 0x0000000878787220 */ /* 0x080fe20000400000 */
[----:B------:R-:W-:Y:S01]  /*70b0*/  F2FP.SATFINITE.E4M3.F32.PACK_AB_MERGE_C R127, RZ, R127, RZ ;  /* 0x0000007fff7f723e */ /* 0x000fe200048070ff */
[----:B------:R1:W-:Y:S01]  /*70c0*/  @!P6 STG.E.U8 desc[UR20][R14.64+0x11], R25 ;  /* 0x000011190e00e986 */ /* 0x0003e2000c101114 */
[----:B------:R-:W-:Y:S01]  /*70d0*/  ISETP.LT.OR P6, PT, R33, 0x1a, !P2 ;  /* 0x0000001a2100780c */ /* 0x000fe200057c1670 */
        /* <DEDUP_REMOVED lines=8> */
[-C--:B------:R-:W-:Y:S01]  /*7160*/  FMUL R116, R116, R8.reuse ;  /* 0x0000000874747220 */ /* 0x080fe20000400000 */
[----:B------:R-:W-:Y:S01]  /*7170*/  FMUL R114, R114, R8 ;  /* 0x0000000872727220 */ /* 0x000fe20000400000 */
[----:B-1----:R-:W-:Y:S01]  /*7180*/  F2FP.SATFINITE.E4M3.F32.PACK_AB_MERGE_C R25, RZ, R128, RZ ;  /* 0x00000080ff19723e */ /* 0x002fe200048070ff */
[----:B------:R0:W-:Y:S01]  /*7190*/  @!P4 STG.E.U8 desc[UR20][R16.64+0x19], R7 ;  /* 0x000019071000c986 */ /* 0x0001e2000c101114 */
[----:B------:R-:W-:Y:S01]  /*71a0*/  ISETP.LT.OR P4, PT, R33, 0x22, !P0 ;  /* 0x000000222100780c */ /* 0x000fe20004781670 */
[-C--:B------:R-:W-:Y:S01]  /*71b0*/  FMUL R119, R119, R8.reuse ;  /* 0x0000000877777220 */ /* 0x080fe20000400000 */
[----:B------:R-:W-:Y:S01]  /*71c0*/  F2FP.SATFINITE.E4M3.F32.PACK_AB_MERGE_C R121, RZ, R121, RZ ;  /* 0x00000079ff79723e */ /* 0x000fe200048070ff */
[----:B------:R-:W-:Y:S01]  /*71d0*/  @!P5 STG.E.U8 desc[UR20][R14.64+0x18], R133 ;  /* 0x000018850e00d986 */ /* 0x000fe2000c101114 */
[----:B------:R-:W-:Y:S01]  /*71e0*/  ISETP.LT.OR P5, PT, R33, 0x21, !P2 ;  /* 0x000000212100780c */ /* 0x000fe200057a1670 */
[----:B------:R-:W-:Y:S01]  /*71f0*/  FMUL R117, R117, R8 ;  /* 0x0000000875757220 */ /* 0x000fe20000400000 */
[----:B------:R-:W-:Y:S01]  /*7200*/  F2FP.SATFINITE.E4M3.F32.PACK_AB_MERGE_C R27, RZ, R114, RZ ;  /* 0x00000072ff1b723e */ /* 0x000fe200048070ff */
[----:B------:R1:W-:Y:S01]  /*7210*/  @!P6 STG.E.U8 desc[UR20][R14.64+0x19], R25 ;  /* 0x000019190e00e986 */ /* 0x0003e2000c101114 */
[----:B------:R-:W-:Y:S01]  /*7220*/  ISETP.LT.OR P6, PT, R33, 0x22, !P2 ;  /* 0x000000222100780c */ /* 0x000fe200057c1670 */
[-C--:B------:R-:W-:Y:S01]  /*7230*/  FMUL R112, R112, R8.reuse ;  /* 0x0000000870707220 */ /* 0x080fe20000400000 */
[-C--:B------:R-:W-:Y:S01]  /*7240*/  FMUL R115, R115, R8.reuse ;  /* 0x0000000873737220 */ /* 0x080fe20000400000 */
        /* <DEDUP_REMOVED lines=39> */
[-C--:B------:R-:W-:Y:S01]  /*74c0*/  FMUL R103, R103, R8.reuse ;  /* 0x0000000867677220 */ /* 0x080fe20000400000 */
[----:B------:R-:W-:Y:S01]  /*74d0*/  @!P1 STG.E.U8 desc[UR20][R16.64+0x30], R123 ;  /* 0x0000307b10009986 */ /* 0x000fe2000c101114 */
[----:B------:R-:W-:Y:S01]  /*74e0*/  ISETP.LT.OR P1, PT, R33, 0x39, !P0 ;  /* 0x000000392100780c */ /* 0x000fe20004721670 */
[-C--:B------:R-:W-:Y:S01]  /*74f0*/  FMUL R101, R101, R8.reuse ;  /* 0x0000000865657220 */ /* 0x080fe20000400000 */
[----:B------:R-:W-:Y:S01]  /*7500*/  ISETP.LT.OR P0, PT, R33, 0x3a, !P0 ;  /* 0x0000003a2100780c */ /* 0x000fe20004701670 */
[----:B------:R-:W-:Y:S01]  /*7510*/  FMUL R96, R96, R8 ;  /* 0x0000000860607220 */ /* 0x000fe20000400000 */
[----:B0-----:R-:W-:Y:S01]  /*7520*/  F2FP.SATFINITE.E4M3.F32.PACK_AB_MERGE_C R7, RZ, R118, RZ ;  /* 0x00000076ff07723e */ /* 0x001fe200048070ff */
[-C--:B------:R-:W-:Y:S01]  /*7530*/  FMUL R94, R94, R8.reuse ;  /* 0x000000085e5e7220 */ /* 0x080fe20000400000 */
[----:B------:R-:W-:Y:S01]  /*7540*/  F2FP.SATFINITE.E4M3.F32.PACK_AB_MERGE_C R105, RZ, R105, RZ ;  /* 0x00000069ff69723e */ /* 0x000fe200048070ff */
[----:B------:R-:W-:Y:S01]  /*7550*/  FMUL R97, R97, R8 ;  /* 0x0000000861617220 */ /* 0x000fe20000400000 */
[----:B-1----:R-:W-:Y:S01]  /*7560*/  F2FP.SATFINITE.E4M3.F32.PACK_AB_MERGE_C R25, RZ, R116, RZ ;  /* 0x00000074ff19723e */ /* 0x002fe200048070ff */
[----:B------:R0:W-:Y:S01]  /*7570*/  @!P4 STG.E.U8 desc[UR20][R16.64+0x31], R7 ;  /* 0x000031071000c986 */ /* 0x0001e2000c101114 */
[----:B------:R-:W-:Y:S01]  /*7580*/  ISETP.LT.OR P4, PT, R33, 0x39, !P2 ;  /* 0x000000392100780c */ /* 0x000fe20005781670 */
[-C--:B------:R-:W-:Y:S01]  /*7590*/  FMUL R99, R99, R8.reuse ;  /* 0x0000000863637220 */ /* 0x080fe20000400000 */
[----:B------:R-:W-:Y:S01]  /*75a0*/  ISETP.LT.OR P2, PT, R33, 0x3a, !P2 ;  /* 0x0000003a2100780c */ /* 0x000fe20005741670 */
[----:B------:R-:W-:Y:S01]  /*75b0*/  @!P5 STG.E.U8 desc[UR20][R14.64+0x30], R121 ;  /* 0x000030790e00d986 */ /* 0x000fe2000c101114 */
[----:B------:R-:W-:Y:S01]  /*75c0*/  F2FP.SATFINITE.E4M3.F32.PACK_AB_MERGE_C R103, RZ, R103, RZ ;  /* 0x00000067ff67723e */ /* 0x000fe200048070ff */
[-C--:B------:R-:W-:Y:S01]  /*75d0*/  FMUL R92, R92, R8.reuse ;  /* 0x000000085c5c7220 */ /* 0x080fe20000400000 */
[----:B------:R-:W-:Y:S01]  /*75e0*/  F2FP.SATFINITE.E4M3.F32.PACK_AB_MERGE_C R101, RZ, R101, RZ ;  /* 0x00000065ff65723e */ /* 0x000fe200048070ff */
[----:B------:R-:W-:Y:S01]  /*75f0*/  @!P6 STG.E.U8 desc[UR20][R14.64+0x31], R25 ;  /* 0x000031190e00e986 */ /* 0x000fe2000c101114 */
[----:B------:R-:W-:Y:S01]  /*7600*/  F2FP.SATFINITE.E4M3.F32.PACK_AB_MERGE_C R97, RZ, R97, RZ ;  /* 0x00000061ff61723e */ /* 0x000fe200048070ff */
[-C--:B------:R-:W-:Y:S01]  /*7610*/  FMUL R88, R88, R8.reuse ;  /* 0x0000000858587220 */ /* 0x080fe20000400000 */
[-C--:B------:R-:W-:Y:S01]  /*7620*/  FMUL R95, R95, R8.reuse ;  /* 0x000000085f5f7220 */ /* 0x080fe20000400000 */
[----:B------:R-:W-:Y:S01]  /*7630*/  @!P0 STG.E.U8 desc[UR20][R16.64+0x39], R27 ;  /* 0x0000391b10008986 */ /* 0x000fe2000c101114 */
[----:B------:R-:W-:Y:S01]  /*7640*/  ISETP.GE.AND P0, PT, R34, 0x81, PT ;  /* 0x000000812200780c */ /* 0x000fe20003f06270 */
[----:B------:R-:W-:Y:S01]  /*7650*/  FMUL R93, R93, R8 ;  /* 0x000000085d5d7220 */ /* 0x000fe20000400000 */
[----:B0-----:R-:W-:Y:S01]  /*7660*/  F2FP.SATFINITE.E4M3.F32.PACK_AB_MERGE_C R7, RZ, R112, RZ ;  /* 0x00000070ff07723e */ /* 0x001fe200048070ff */
[----:B------:R0:W-:Y:S01]  /*7670*/  @!P1 STG.E.U8 desc[UR20][R16.64+0x38], R119 ;  /* 0x0000387710009986 */ /* 0x0001e2000c101114 */
[C---:B------:R-:W-:Y:S01]  /*7680*/  ISETP.LT.OR P6, PT, R33.reuse, 0x1, !P0 ;  /* 0x000000012100780c */ /* 0x040fe200047c1670 */
[-C--:B------:R-:W-:Y:S01]  /*7690*/  FMUL R90, R90, R8.reuse ;  /* 0x000000085a5a7220 */ /* 0x080fe20000400000 */
[----:B------:R-:W-:Y:S01]  /*76a0*/  ISETP.LT.OR P5, PT, R33, 0x2, !P0 ;  /* 0x000000022100780c */ /* 0x000fe200047a1670 */
[----:B------:R-:W-:Y:S01]  /*76b0*/  @!P4 STG.E.U8 desc[UR20][R14.64+0x38], R117 ;  /* 0x000038750e00c986 */ /* 0x000fe2000c101114 */
[----:B------:R-:W-:Y:S01]  /*76c0*/  ISETP.GE.AND P1, PT, R34, 0x89, PT ;  /* 0x000000892200780c */ /* 0x000fe20003f26270 */
[-C--:B------:R-:W-:Y:S01]  /*76d0*/  FMUL R23, R23, R8.reuse ;  /* 0x0000000817177220 */ /* 0x080fe20000400000 */
[----:B------:R-:W-:Y:S01]  /*76e0*/  F2FP.SATFINITE.E4M3.F32.PACK_AB_MERGE_C R99, RZ, R99, RZ ;  /* 0x00000063ff63723e */ /* 0x000fe200048070ff */
[----:B------:R1:W-:Y:S01]  /*76f0*/  @!P2 STG.E.U8 desc[UR20][R14.64+0x39], R7 ;  /* 0x000039070e00a986 */ /* 0x0003e2000c101114 */
[----:B------:R-:W-:Y:S01]  /*7700*/  ISETP.LT.OR P4, PT, R33, 0x1, !P1 ;  /* 0x000000012100780c */ /* 0x000fe20004f81670 */
[-C--:B------:R-:W-:Y:S01]  /*7710*/  FMUL R91, R91, R8.reuse ;  /* 0x000000085b5b7220 */ /* 0x080fe20000400000 */
[----:B------:R-:W-:Y:S01]  /*7720*/  ISETP.LT.OR P2, PT, R33, 0xa, !P0 ;  /* 0x0000000a2100780c */ /* 0x000fe20004741670 */
[----:B------:R-:W-:Y:S01]  /*7730*/  FMUL R89, R89, R8 ;  /* 0x0000000859597220 */ /* 0x000fe20000400000 */
[----:B0-----:R-:W-:Y:S01]  /*7740*/  F2FP.SATFINITE.E4M3.F32.PACK_AB_MERGE_C R17, RZ, R110, RZ ;  /* 0x0000006eff11723e */ /* 0x001fe200048070ff */
[----:B------:R-:W-:Y:S01]  /*7750*/  @!P6 STG.E.U8 desc[UR20][R12.64], R115 ;  /* 0x000000730c00e986 */ /* 0x000fe2000c101114 */
[C---:B------:R-:W-:Y:S01]  /*7760*/  ISETP.LT.OR P6, PT, R33.reuse, 0x2, !P1 ;  /* 0x000000022100780c */ /* 0x040fe20004fc1670 */
[-C--:B------:R-:W-:Y:S01]  /*7770*/  FMUL R22, R22, R8.reuse ;  /* 0x0000000816167220 */ /* 0x080fe20000400000 */
[----:B------:R-:W-:Y:S01]  /*7780*/  F2FP.SATFINITE.E4M3.F32.PACK_AB_MERGE_C R95, RZ, R95, RZ ;  /* 0x0000005fff5f723e */ /* 0x000fe200048070ff */
[----:B------:R-:W-:Y:S01]  /*7790*/  @!P5 STG.E.U8 desc[UR20][R12.64+0x1], R17 ;  /* 0x000001110c00d986 */ /* 0x000fe2000c101114 */
[----:B------:R-:W-:Y:S01]  /*77a0*/  ISETP.LT.OR P5, PT, R33, 0x9, !P0 ;  /* 0x000000092100780c */ /* 0x000fe200047a1670 */
[----:B------:R-:W-:Y:S01]  /*77b0*/  FMUL R19, R19, R8 ;  /* 0x0000000813137220 */ /* 0x000fe20000400000 */
[----:B-1----:R-:W-:Y:S01]  /*77c0*/  F2FP.SATFINITE.E4M3.F32.PACK_AB_MERGE_C R7, RZ, R108, RZ ;  /* 0x0000006cff07723e */ /* 0x002fe200048070ff */
[----:B------:R-:W-:Y:S01]  /*77d0*/  @!P4 STG.E.U8 desc[UR20][R10.64], R113 ;  /* 0x000000710a00c986 */ /* 0x000fe2000c101114 */
[----:B------:R-:W-:Y:S01]  /*77e0*/  F2FP.SATFINITE.E4M3.F32.PACK_AB_MERGE_C R15, RZ, R106, RZ ;  /* 0x0000006aff0f723e */ /* 0x000fe200048070ff */
[-C--:B------:R-:W-:Y:S01]  /*77f0*/  FMUL R18, R18, R8.reuse ;  /* 0x0000000812127220 */ /* 0x080fe20000400000 */
[----:B------:R-:W-:Y:S01]  /*7800*/  ISETP.LT.OR P4, PT, R33, 0x9, !P1 ;  /* 0x000000092100780c */ /* 0x000fe20004f81670 */
[-C--:B------:R-:W-:Y:S01]  /*7810*/  FMUL R21, R21, R8.reuse ;  /* 0x0000000815157220 */ /* 0x080fe20000400000 */
[----:B------:R-:W-:Y:S01]  /*7820*/  F2FP.SATFINITE.E4M3.F32.PACK_AB_MERGE_C R93, RZ, R93, RZ ;  /* 0x0000005dff5d723e */ /* 0x000fe200048070ff */
[----:B------:R0:W-:Y:S01]  /*7830*/  @!P6 STG.E.U8 desc[UR20][R10.64+0x1], R7 ;  /* 0x000001070a00e986 */ /* 0x0001e2000c101114 */
[C---:B------:R-:W-:Y:S01]  /*7840*/  ISETP.LT.OR P6, PT, R33.reuse, 0xa, !P1 ;  /* 0x0000000a2100780c */ /* 0x040fe20004fc1670 */
[----:B------:R-:W-:Y:S01]  /*7850*/  FMUL R20, R20, R8 ;  /* 0x0000000814147220 */ /* 0x000fe20000400000 */
[----:B------:R-:W-:Y:S01]  /*7860*/  F2FP.SATFINITE.E4M3.F32.PACK_AB_MERGE_C R23, RZ, R23, RZ ;  /* 0x00000017ff17723e */ /* 0x000fe200048070ff */
[----:B------:R1:W-:Y:S01]  /*7870*/  @!P2 STG.E.U8 desc[UR20][R12.64+0x9], R15 ;  /* 0x0000090f0c00a986 */ /* 0x0003e2000c101114 */
[----:B------:R-:W-:-:S02]  /*7880*/  ISETP.LT.OR P2, PT, R33, 0x12, !P0 ;  /* 0x000000122100780c */ /* 0x000fc40004741670 */
[----:B------:R-:W-:Y:S01]  /*7890*/  F2FP.SATFINITE.E4M3.F32.PACK_AB_MERGE_C R91, RZ, R91, RZ ;  /* 0x0000005bff5b723e */ /* 0x000fe200048070ff */
[----:B------:R-:W-:Y:S01]  /*78a0*/  @!P5 STG.E.U8 desc[UR20][R12.64+0x8], R109 ;  /* 0x0000086d0c00d986 */ /* 0x000fe2000c101114 */
[C---:B------:R-:W-:Y:S02]  /*78b0*/  ISETP.LT.OR P5, PT, R33.reuse, 0x11, !P0 ;  /* 0x000000112100780c */ /* 0x040fe400047a1670 */
[----:B------:R-:W-:Y:S01]  /*78c0*/  F2FP.SATFINITE.E4M3.F32.PACK_AB_MERGE_C R89, RZ, R89, RZ ;  /* 0x00000059ff59723e */ /* 0x000fe200048070ff */
[----:B------:R-:W-:Y:S01]  /*78d0*/  @!P4 STG.E.U8 desc[UR20][R10.64+0x8], R111 ;  /* 0x0000086f0a00c986 */ /* 0x000fe2000c101114 */
[----:B0-----:R-:W-:Y:S02]  /*78e0*/  F2FP.SATFINITE.E4M3.F32.PACK_AB_MERGE_C R7, RZ, R104, RZ ;  /* 0x00000068ff07723e */ /* 0x001fe400048070ff */
[C---:B------:R-:W-:Y:S02]  /*78f0*/  ISETP.LT.OR P4, PT, R33.reuse, 0x11, !P1 ;  /* 0x000000112100780c */ /* 0x040fe40004f81670 */
[----:B-1----:R-:W-:Y:S01]  /*7900*/  F2FP.SATFINITE.E4M3.F32.PACK_AB_MERGE_C R15, RZ, R100, RZ ;  /* 0x00000064ff0f723e */ /* 0x002fe200048070ff */
[----:B------:R0:W-:Y:S01]  /*7910*/  @!P6 STG.E.U8 desc[UR20][R10.64+0x9], R7 ;  /* 0x000009070a00e986 */ /* 0x0001e2000c101114 */
[----:B------:R-:W-:-:S02]  /*7920*/  ISETP.LT.OR P6, PT, R33, 0x12, !P1 ;  /* 0x000000122100780c */ /* 0x000fc40004fc1670 */
[----:B------:R-:W-:Y:S01]  /*7930*/  F2FP.SATFINITE.E4M3.F32.PACK_AB_MERGE_C R19, RZ, R19, RZ ;  /* 0x00000013ff13723e */ /* 0x000fe200048070ff */
[----:B------:R1:W-:Y:S01]  /*7940*/  @!P2 STG.E.U8 desc[UR20][R12.64+0x11], R15 ;  /* 0x0000110f0c00a986 */ /* 0x0003e2000c101114 */
[C---:B------:R-:W-:Y:S02]  /*7950*/  ISETP.LT.OR P2, PT, R33.reuse, 0x1a, !P0 ;  /* 0x0000001a2100780c */ /* 0x040fe40004741670 */
[----:B------:R-:W-:Y:S01]  /*7960*/  F2FP.SATFINITE.E4M3.F32.PACK_AB_MERGE_C R21, RZ, R21, RZ ;  /* 0x00000015ff15723e */ /* 0x000fe200048070ff */
[----:B------:R-:W-:Y:S01]  /*7970*/  @!P5 STG.E.U8 desc[UR20][R12.64+0x10], R107 ;  /* 0x0000106b0c00d986 */ /* 0x000fe2000c101114 */
[----:B------:R-:W-:Y:S02]  /*7980*/  ISETP.LT.OR P5, PT, R33, 0x19, !P0 ;  /* 0x000000192100780c */ /* 0x000fe400047a1670 */
[----:B------:R-:W-:Y:S01]  /*7990*/  F2FP.SATFINITE.E4M3.F32.PACK_AB_MERGE_C R17, RZ, R20, RZ ;  /* 0x00000014ff11723e */ /* 0x000fe200048070ff */
[----:B------:R-:W-:Y:S01]  /*79a0*/  @!P4 STG.E.U8 desc[UR20][R10.64+0x10], R105 ;  /* 0x000010690a00c986 */ /* 0x000fe2000c101114 */
[----:B0-----:R-:W-:-:S02]  /*79b0*/  F2FP.SATFINITE.E4M3.F32.PACK_AB_MERGE_C R7, RZ, R102, RZ ;  /* 0x00000066ff07723e */ /* 0x001fc400048070ff */
[C---:B------:R-:W-:Y:S02]  /*79c0*/  ISETP.LT.OR P4, PT, R33.reuse, 0x19, !P1 ;  /* 0x000000192100780c */ /* 0x040fe40004f81670 */
[----:B-1----:R-:W-:Y:S01]  /*79d0*/  F2FP.SATFINITE.E4M3.F32.PACK_AB_MERGE_C R15, RZ, R98, RZ ;  /* 0x00000062ff0f723e */ /* 0x002fe200048070ff */
[----:B------:R0:W-:Y:S01]  /*79e0*/  @!P6 STG.E.U8 desc[UR20][R10.64+0x11], R7 ;  /* 0x000011070a00e986 */ /* 0x0001e2000c101114 */
[----:B------:R-:W-:-:S03]  /*79f0*/  ISETP.LT.OR P6, PT, R33, 0x1a, !P1 ;  /* 0x0000001a2100780c */ /* 0x000fc60004fc1670 */
[----:B------:R1:W-:Y:S01]  /*7a00*/  @!P2 STG.E.U8 desc[UR20][R12.64+0x19], R15 ;  /* 0x0000190f0c00a986 */ /* 0x0003e2000c101114 */
[----:B------:R-:W-:-:S03]  /*7a10*/  ISETP.LT.OR P2, PT, R33, 0x22, !P0 ;  /* 0x000000222100780c */ /* 0x000fc60004741670 */
[----:B------:R-:W-:Y:S01]  /*7a20*/  @!P5 STG.E.U8 desc[UR20][R12.64+0x18], R103 ;  /* 0x000018670c00d986 */ /* 0x000fe2000c101114 */
[C---:B------:R-:W-:Y:S02]  /*7a30*/  ISETP.LT.OR P5, PT, R33.reuse, 0x21, !P0 ;  /* 0x000000212100780c */ /* 0x040fe400047a1670 */
[----:B0-----:R-:W-:Y:S01]  /*7a40*/  F2FP.SATFINITE.E4M3.F32.PACK_AB_MERGE_C R7, RZ, R96, RZ ;  /* 0x00000060ff07723e */ /* 0x001fe200048070ff */
[----:B------:R-:W-:Y:S01]  /*7a50*/  @!P4 STG.E.U8 desc[UR20][R10.64+0x18], R101 ;  /* 0x000018650a00c986 */ /* 0x000fe2000c101114 */
        /* <DEDUP_REMOVED lines=25> */
[C---:B------:R-:W-:Y:S02]  /*7bf0*/  ISETP.LT.OR P2, PT, R33.reuse, 0x39, !P0 ;  /* 0x000000392100780c */ /* 0x040fe40004741670 */
[C---:B------:R-:W-:Y:S01]  /*7c00*/  ISETP.LT.OR P0, PT, R33.reuse, 0x3a, !P0 ;  /* 0x0000003a2100780c */ /* 0x040fe20004701670 */
[----:B------:R1:W-:Y:S01]  /*7c10*/  @!P5 STG.E.U8 desc[UR20][R12.64+0x30], R91 ;  /* 0x0000305b0c00d986 */ /* 0x0003e2000c101114 */
[C---:B------:R-:W-:Y:S02]  /*7c20*/  ISETP.LT.OR P5, PT, R33.reuse, 0x39, !P1 ;  /* 0x000000392100780c */ /* 0x040fe40004fa1670 */
[----:B------:R-:W-:Y:S01]  /*7c30*/  ISETP.LT.OR P1, PT, R33, 0x3a, !P1 ;  /* 0x0000003a2100780c */ /* 0x000fe20004f21670 */
[----:B------:R1:W-:Y:S01]  /*7c40*/  @!P4 STG.E.U8 desc[UR20][R10.64+0x30], R89 ;  /* 0x000030590a00c986 */ /* 0x0003e2000c101114 */
[----:B0-----:R-:W-:-:S05]  /*7c50*/  F2FP.SATFINITE.E4M3.F32.PACK_AB_MERGE_C R7, RZ, R22, RZ ;  /* 0x00000016ff07723e */ /* 0x001fca00048070ff */
[----:B------:R1:W-:Y:S04]  /*7c60*/  @!P6 STG.E.U8 desc[UR20][R10.64+0x31], R7 ;  /* 0x000031070a00e986 */ /* 0x0003e8000c101114 */
[----:B------:R1:W-:Y:S04]  /*7c70*/  @!P2 STG.E.U8 desc[UR20][R12.64+0x38], R19 ;  /* 0x000038130c00a986 */ /* 0x0003e8000c101114 */
[----:B------:R1:W-:Y:S04]  /*7c80*/  @!P0 STG.E.U8 desc[UR20][R12.64+0x39], R15 ;  /* 0x0000390f0c008986 */ /* 0x0003e8000c101114 */
[----:B------:R1:W-:Y:S04]  /*7c90*/  @!P5 STG.E.U8 desc[UR20][R10.64+0x38], R21 ;  /* 0x000038150a00d986 */ /* 0x0003e8000c101114 */
[----:B------:R1:W-:Y:S02]  /*7ca0*/  @!P1 STG.E.U8 desc[UR20][R10.64+0x39], R17 ;  /* 0x000039110a009986 */ /* 0x0003e4000c101114 */
.L_x_167:
[----:B------:R-:W-:Y:S05]  /*7cb0*/  BSYNC B0 ;  /* 0x0000000000007941 */ /* 0x000fea0003800000 */
.L_x_37:
[----:B------:R-:W-:Y:S01]  /*7cc0*/  ULDC UR6, c[0x0][0xc] ;  /* 0x0000030000067ab9 */ /* 0x000fe20000000800 */
[----:B------:R-:W-:Y:S01]  /*7cd0*/  ULDC UR7, c[0x0][0x10] ;  /* 0x0000040000077ab9 */ /* 0x000fe20000000800 */
[----:B01---5:R-:W0:Y:S01]  /*7ce0*/  LDC R7, c[0x0][0x14] ;  /* 0x00000500ff077b82 */ /* 0x023e220000000800 */
[----:B------:R-:W-:Y:S01]  /*7cf0*/  UIMAD.WIDE.U32 UR6, UR6, UR7, URZ ;  /* 0x00000007060672a5 */ /* 0x000fe2000f8e003f */
[----:B------:R-:W-:Y:S01]  /*7d00*/  PRMT R10, RZ, 0x7610, R10 ;  /* 0x00007610ff0a7816 */ /* 0x000fe2000000000a */
[----:B------:R-:W-:-:S04]  /*7d10*/  IMAD.MOV.U32 R11, RZ, RZ, -0x1 ;  /* 0xffffffffff0b7424 */ /* 0x000fc800078e00ff */
[----:B0-----:R-:W-:-:S04]  /*7d20*/  IMAD.WIDE.U32 R2, R7, UR6, R2 ;  /* 0x0000000607027c25 */ /* 0x001fc8000f8e0002 */
[----:B------:R-:W-:Y:S01]  /*7d30*/  IMAD R7, R7, UR7, RZ ;  /* 0x0000000707077c24 */ /* 0x000fe2000f8e02ff */
[----:B------:R-:W-:Y:S02]  /*7d40*/  ULDC.64 UR6, c[0x0][0x650] ;  /* 0x0001940000067ab9 */ /* 0x000fe40000000a00 */
[----:B------:R-:W-:Y:S01]  /*7d50*/  ISETP.GE.U32.AND P0, PT, R2, UR6, PT ;  /* 0x0000000602007c0c */ /* 0x000fe2000bf06070 */
[----:B------:R-:W-:Y:S02]  /*7d60*/  IMAD.IADD R3, R3, 0x1, R7 ;  /* 0x0000000103037824 */ /* 0x000fe400078e0207 */
[----:B------:R-:W-:-:S03]  /*7d70*/  IMAD.MOV.U32 R7, RZ, RZ, -0x1 ;  /* 0xffffffffff077424 */ /* 0x000fc600078e00ff */
[----:B------:R-:W-:-:S13]  /*7d80*/  ISETP.GE.U32.AND.EX P0, PT, R3, UR7, PT, P0 ;  /* 0x0000000703007c0c */ /* 0x000fda000bf06100 */
[----:B------:R-:W-:Y:S05]  /*7d90*/  @P0 BRA `(.L_x_168) ;  /* 0x0000000400600947 */ /* 0x000fea0003800000 */
[----:B------:R-:W0:Y:S01]  /*7da0*/  S2R R22, SR_CTAID.X ;  /* 0x0000000000167919 */ /* 0x000e220000002500 */
[----:B------:R-:W1:Y:S01]  /*7db0*/  LDC.64 R16, c[0x0][0x628] ;  /* 0x00018a00ff107b82 */ /* 0x000e620000000a00 */
[----:B------:R-:W-:Y:S01]  /*7dc0*/  ULDC UR6, c[0x0][0x150] ;  /* 0x0000540000067ab9 */ /* 0x000fe20000000800 */
[----:B--234-:R-:W-:Y:S01]  /*7dd0*/  IMAD.MOV.U32 R14, RZ, RZ, R2 ;  /* 0x000000ffff0e7224 */ /* 0x01cfe200078e0002 */
[----:B------:R-:W2:Y:S01]  /*7de0*/  S2R R24, SR_CTAID.Y ;  /* 0x0000000000187919 */ /* 0x000ea20000002600 */
[----:B------:R-:W-:-:S04]  /*7df0*/  IMAD.MOV.U32 R15, RZ, RZ, R3 ;  /* 0x000000ffff0f7224 */ /* 0x000fc800078e0003 */
[----:B------:R-:W3:Y:S08]  /*7e00*/  LDC R25, c[0x0][0x144] ;  /* 0x00005100ff197b82 */ /* 0x000ef00000000800 */
[----:B------:R-:W4:Y:S08]  /*7e10*/  LDC R18, c[0x0][0x630] ;  /* 0x00018c00ff127b82 */ /* 0x000f300000000800 */
[----:B------:R-:W2:Y:S01]  /*7e20*/  LDC.64 R20, c[0x0][0x620] ;  /* 0x00018800ff147b82 */ /* 0x000ea20000000a00 */
[----:B-1----:R-:W-:-:S04]  /*7e30*/  ISETP.NE.U32.AND P0, PT, R16, RZ, PT ;  /* 0x000000ff1000720c */ /* 0x002fc80003f05070 */
[----:B------:R-:W-:Y:S02]  /*7e40*/  ISETP.NE.AND.EX P0, PT, R17, RZ, PT, P0 ;  /* 0x000000ff1100720c */ /* 0x000fe40003f05300 */
[----:B0-----:R-:W-:-:S05]  /*7e50*/  I2FP.F32.U32 R7, R22 ;  /* 0x0000001600077245 */ /* 0x001fca0000201000 */
[----:B------:R-:W-:-:S04]  /*7e60*/  FMUL R7, R7, UR6 ;  /* 0x0000000607077c20 */ /* 0x000fc80008400000 */
[----:B------:R0:W1:Y:S02]  /*7e70*/  F2I.U32.TRUNC.NTZ R23, R7 ;  /* 0x0000000700177305 */ /* 0x000064000020f000 */
[----:B---34-:R-:W-:Y:S05]  /*7e80*/  @!P0 BRA `(.L_x_169) ;  /* 0x0000000000288947 */ /* 0x018fea0003800000 */
[----:B0-----:R-:W0:Y:S02]  /*7e90*/  LDC R7, c[0x0][0x634] ;  /* 0x00018d00ff077b82 */ /* 0x001e240000000800 */
        /* <DEDUP_REMOVED lines=9> */
.L_x_169:
[-CC-:B------:R-:W-:Y:S01]  /*7f30*/  SHF.R.U64 R19, R14, R18.reuse, R15.reuse ;  /* 0x000000120e137219 */ /* 0x180fe2000000120f */
[----:B------:R-:W3:Y:S01]  /*7f40*/  LDC.64 R30, c[0x0][0x640] ;  /* 0x00019000ff1e7b82 */ /* 0x000ee20000000a00 */
[----:B0-----:R-:W-:Y:S01]  /*7f50*/  SHF.R.U32.HI R7, RZ, R18, R15 ;  /* 0x00000012ff077219 */ /* 0x001fe2000001160f */
[----:B-1----:R-:W-:Y:S01]  /*7f60*/  IMAD.MOV R23, RZ, RZ, -R23 ;  /* 0x000000ffff177224 */ /* 0x002fe200078e0a17 */
[----:B------:R-:W-:Y:S01]  /*7f70*/  IADD3 R13, P0, RZ, -R19, RZ ;  /* 0x80000013ff0d7210 */ /* 0x000fe20007f1e0ff */
[----:B------:R-:W-:Y:S02]  /*7f80*/  ULDC UR6, c[0x0][0x154] ;  /* 0x0000550000067ab9 */ /* 0x000fe40000000800 */
[----:B------:R-:W-:Y:S02]  /*7f90*/  IMAD R25, R25, R23, R22 ;  /* 0x0000001719197224 */ /* 0x000fe400078e0216 */
[----:B------:R-:W0:Y:S01]  /*7fa0*/  LDC R14, c[0x0][0x618] ;  /* 0x00018600ff0e7b82 */ /* 0x000e220000000800 */
[----:B------:R-:W-:-:S02]  /*7fb0*/  IMAD.X R7, RZ, RZ, ~R7, P0 ;  /* 0x000000ffff077224 */ /* 0x000fc400000e0e07 */
[----:B--2---:R-:W-:-:S04]  /*7fc0*/  IMAD.WIDE.U32 R10, R13, R20, R2 ;  /* 0x000000140d0a7225 */ /* 0x004fc800078e0002 */
[----:B------:R-:W-:Y:S01]  /*7fd0*/  IMAD R12, R7, R20, RZ ;  /* 0x00000014070c7224 */ /* 0x000fe200078e02ff */
[----:B------:R-:W1:Y:S03]  /*7fe0*/  LDC R26, c[0x0][0x608] ;  /* 0x00018200ff1a7b82 */ /* 0x000e660000000800 */
[----:B------:R-:W-:Y:S02]  /*7ff0*/  IMAD R7, R13, R21, R12 ;  /* 0x000000150d077224 */ /* 0x000fe400078e020c */
[----:B------:R-:W-:Y:S02]  /*8000*/  IMAD.MOV.U32 R13, RZ, RZ, 0x1 ;  /* 0x00000001ff0d7424 */ /* 0x000fe400078e00ff */
[----:B------:R-:W-:Y:S01]  /*8010*/  IMAD.IADD R7, R11, 0x1, R7 ;  /* 0x000000010b077824 */ /* 0x000fe200078e0207 */
[----:B------:R-:W2:Y:S01]  /*8020*/  LDC R28, c[0x0][0x658] ;  /* 0x00019600ff1c7b82 */ /* 0x000ea20000000800 */
[----:B------:R-:W-:-:S02]  /*8030*/  I2FP.F32.U32 R11, R24 ;  /* 0x00000018000b7245 */ /* 0x000fc40000201000 */
[----:B---3--:R-:W-:-:S03]  /*8040*/  ISETP.NE.U32.AND P0, PT, R30, RZ, PT ;  /* 0x000000ff1e00720c */ /* 0x008fc60003f05070 */
[----:B------:R-:W-:Y:S01]  /*8050*/  FMUL R12, R11, UR6 ;  /* 0x000000060b0c7c20 */ /* 0x000fe20008400000 */
[----:B------:R-:W-:Y:S01]  /*8060*/  ISETP.NE.AND.EX P0, PT, R31, RZ, PT, P0 ;  /* 0x000000ff1f00720c */ /* 0x000fe20003f05300 */
[----:B------:R-:W3:Y:S01]  /*8070*/  LDC R23, c[0x0][0x148] ;  /* 0x00005200ff177b82 */ /* 0x000ee20000000800 */
[-CC-:B0-----:R-:W-:Y:S01]  /*8080*/  SHF.R.U64 R18, R10, R14.reuse, R7.reuse ;  /* 0x0000000e0a127219 */ /* 0x181fe20000001207 */
[----:B------:R0:W4:Y:S01]  /*8090*/  F2I.U32.TRUNC.NTZ R20, R12 ;  /* 0x0000000c00147305 */ /* 0x000122000020f000 */
[----:B------:R-:W-:Y:S01]  /*80a0*/  SHF.R.U32.HI R7, RZ, R14, R7 ;  /* 0x0000000eff077219 */ /* 0x000fe20000011607 */
[----:B------:R-:W-:-:S04]  /*80b0*/  IMAD.MOV.U32 R11, RZ, RZ, -0x1 ;  /* 0xffffffffff0b7424 */ /* 0x000fc800078e00ff */
[----:B------:R-:W0:Y:S01]  /*80c0*/  LDC R22, c[0x0][0x600] ;  /* 0x00018000ff167b82 */ /* 0x000e220000000800 */
[-CC-:B-1----:R-:W-:Y:S02]  /*80d0*/  SHF.R.U64 R16, R18, R26.reuse, R7.reuse ;  /* 0x0000001a12107219 */ /* 0x182fe40000001207 */
[----:B------:R-:W-:-:S05]  /*80e0*/  SHF.R.U32.HI R7, RZ, R26, R7 ;  /* 0x0000001aff077219 */ /* 0x000fca0000011607 */
[----:B------:R-:W1:Y:S01]  /*80f0*/  LDC R29, c[0x0][0x648] ;  /* 0x00019200ff1d7b82 */ /* 0x000e620000000800 */
[-C--:B--2---:R-:W-:Y:S02]  /*8100*/  SHF.L.U32 R10, R11, R28.reuse, RZ ;  /* 0x0000001c0b0a7219 */ /* 0x084fe400000006ff */
[-CC-:B------:R-:W-:Y:S02]  /*8110*/  SHF.R.U64 R21, R16, R28.reuse, R7.reuse ;  /* 0x0000001c10157219 */ /* 0x180fe40000001207 */
[----:B------:R-:W-:Y:S02]  /*8120*/  SHF.R.U32.HI R11, RZ, R28, R7 ;  /* 0x0000001cff0b7219 */ /* 0x000fe40000011607 */
[----:B------:R-:W-:Y:S01]  /*8130*/  LOP3.LUT R27, RZ, R10, RZ, 0x33, !PT ;  /* 0x0000000aff1b7212 */ /* 0x000fe200078e33ff */
[----:B------:R-:W2:Y:S01]  /*8140*/  LDC R33, c[0x0][0x638] ;  /* 0x00018e00ff217b82 */ /* 0x000ea20000000800 */
[----:B------:R-:W-:Y:S01]  /*8150*/  SHF.L.U32 R28, R13, R28, RZ ;  /* 0x0000001c0d1c7219 */ /* 0x000fe200000006ff */
[----:B------:R-:W-:-:S06]  /*8160*/  IMAD.MOV.U32 R10, RZ, RZ, R21 ;  /* 0x000000ffff0a7224 */ /* 0x000fcc00078e0015 */
[----:B------:R-:W0:Y:S01]  /*8170*/  LDC R34, c[0x0][0x610] ;  /* 0x00018400ff227b82 */ /* 0x000e220000000800 */
[----:B----4-:R-:W-:Y:S05]  /*8180*/  @!P0 BRA `(.L_x_170) ;  /* 0x0000000000288947 */ /* 0x010fea0003800000 */
[----:B------:R-:W4:Y:S02]  /*8190*/  LDC R10, c[0x0][0x64c] ;  /* 0x00019300ff0a7b82 */ /* 0x000f240000000800 */
[----:B----4-:R-:W-:-:S05]  /*81a0*/  IADD3 R7, P0, R21, R10, RZ ;  /* 0x0000000a15077210 */ /* 0x010fca0007f1e0ff */
[----:B------:R-:W-:-:S04]  /*81b0*/  IMAD.X R17, RZ, RZ, R11, P0 ;  /* 0x000000ffff117224 */ /* 0x000fc800000e060b */
[----:B------:R-:W-:-:S04]  /*81c0*/  IMAD.WIDE.U32 R10, R17, R30, RZ ;  /* 0x0000001e110a7225 */ /* 0x000fc800078e00ff */
[----:B0-----:R-:W-:-:S04]  /*81d0*/  IMAD.WIDE.U32 R12, P0, R7, R31, R10 ;  /* 0x0000001f070c7225 */ /* 0x001fc8000780000a */
[----:B------:R-:W-:-:S04]  /*81e0*/  IMAD.WIDE.U32 R10, R7, R30, RZ ;  /* 0x0000001e070a7225 */ /* 0x000fc800078e00ff */
[----:B------:R-:W-:Y:S01]  /*81f0*/  IMAD.X R15, RZ, RZ, RZ, P0 ;  /* 0x000000ffff0f7224 */ /* 0x000fe200000e06ff */
[----:B------:R-:W-:Y:S01]  /*8200*/  IADD3 RZ, P0, R11, R12, RZ ;  /* 0x0000000c0bff7210 */ /* 0x000fe20007f1e0ff */
[----:B------:R-:W-:-:S04]  /*8210*/  IMAD.MOV.U32 R14, RZ, RZ, R13 ;  /* 0x000000ffff0e7224 */ /* 0x000fc800078e000d */
[----:B------:R-:W-:-:S08]  /*8220*/  IMAD.WIDE.U32.X R10, R17, R31, R14, P0 ;  /* 0x0000001f110a7225 */ /* 0x000fd000000e040e */
.L_x_170:
[----:B-1----:R-:W-:Y:S01]  /*8230*/  SHF.R.U64 R7, R10, R29, R11 ;  /* 0x0000001d0a077219 */ /* 0x002fe2000000120b */
[----:B0-----:R-:W-:Y:S01]  /*8240*/  VIADD R11, R22, 0xffffffff ;  /* 0xffffffff160b7836 */ /* 0x001fe20000000000 */
[----:B------:R-:W-:Y:S01]  /*8250*/  LOP3.LUT R32, R16, R27, RZ, 0xc0, !PT ;  /* 0x0000001b10207212 */ /* 0x000fe200078ec0ff */
[----:B------:R-:W-:Y:S02]  /*8260*/  IMAD.MOV R20, RZ, RZ, -R20 ;  /* 0x000000ffff147224 */ /* 0x000fe400078e0a14 */
[----:B------:R-:W-:Y:S01]  /*8270*/  IMAD.MOV R10, RZ, RZ, -R7 ;  /* 0x000000ffff0a7224 */ /* 0x000fe200078e0a07 */
[----:B------:R-:W-:Y:S01]  /*8280*/  LOP3.LUT R18, R18, R11, RZ, 0xc0, !PT ;  /* 0x0000000b12127212 */ /* 0x000fe200078ec0ff */
[----:B------:R-:W-:Y:S02]  /*8290*/  IMAD R32, R28, R7, R32 ;  /* 0x000000071c207224 */ /* 0x000fe400078e0220 */
[----:B---3--:R-:W-:Y:S02]  /*82a0*/  @P3 IMAD R25, R23, R20, R24 ;  /* 0x0000001417193224 */ /* 0x008fe400078e0218 */
[----:B--2---:R-:W-:-:S02]  /*82b0*/  IMAD R7, R10, R33, R21 ;  /* 0x000000210a077224 */ /* 0x004fc400078e0215 */
[----:B------:R-:W-:Y:S02]  /*82c0*/  IMAD R32, R32, R34, R25 ;  /* 0x0000002220207224 */ /* 0x000fe400078e0219 */
[----:B------:R-:W-:Y:S02]  /*82d0*/  IMAD R7, R7, R22, R18 ;  /* 0x0000001607077224 */ /* 0x000fe400078e0212 */
[----:B------:R-:W-:-:S03]  /*82e0*/  IMAD.MOV.U32 R10, RZ, RZ, 0x1 ;  /* 0x00000001ff0a7424 */ /* 0x000fc600078e00ff */
[----:B------:R-:W-:Y:S02]  /*82f0*/  SEL R11, R7, R32, !P3 ;  /* 0x00000020070b7207 */ /* 0x000fe40005800000 */
[----:B------:R-:W-:Y:S01]  /*8300*/  SEL R32, R32, R7, !P3 ;  /* 0x0000000720207207 */ /* 0x000fe20005800000 */
[----:B------:R-:W-:-:S07]  /*8310*/  IMAD.MOV.U32 R7, RZ, RZ, R19 ;  /* 0x000000ffff077224 */ /* 0x000fce00078e0013 */
.L_x_168:
[----:B------:R-:W-:Y:S01]  /*8320*/  LOP3.LUT P0, RZ, R10, 0xff, RZ, 0xc0, !PT ;  /* 0x000000ff0aff7812 */ /* 0x000fe2000780c0ff */
[----:B------:R-:W-:-:S12]  /*8330*/  IMAD.MOV.U32 R10, RZ, RZ, R32 ;  /* 0x000000ffff0a7224 */ /* 0x000fd800078e0020 */
[----:B------:R-:W-:Y:S05]  /*8340*/  @P0 BRA `(.L_x_171) ;  /* 0xffffff8c00a80947 */ /* 0x000fea000383ffff */
[----:B------:R-:W-:Y:S05]  /*8350*/  EXIT ;  /* 0x000000000000794d */ /* 0x000fea0003800000 */
.L_x_7:
[----:B0-----:R-:W-:Y:S01]  /*8360*/  ULDC.64 UR4, c[0x0][0x650] ;  /* 0x0001940000047ab9 */ /* 0x001fe20000000a00 */
        /* <DEDUP_REMOVED lines=25> */
.L_x_173:
[----:B------:R-:W0:Y:S01]  /*8500*/  LDC.64 R28, c[0x0][0x640] ;  /* 0x00019000ff1c7b82 */ /* 0x000e220000000a00 */
[-CC-:B------:R-:W-:Y:S01]  /*8510*/  SHF.R.U64 R21, R16, R6.reuse, R17.reuse ;  /* 0x0000000610157219 */ /* 0x180fe20000001211 */
[----:B------:R-:W-:Y:S01]  /*8520*/  IMAD.MOV.U32 R31, RZ, RZ, 0x1 ;  /* 0x00000001ff1f7424 */ /* 0x000fe200078e00ff */
[----:B------:R-:W-:Y:S02]  /*8530*/  SHF.R.U32.HI R5, RZ, R6, R17 ;  /* 0x00000006ff057219 */ /* 0x000fe40000011611 */
        /* <DEDUP_REMOVED lines=9> */
[----:B0-----:R-:W-:Y:S01]  /*85d0*/  ISETP.NE.U32.AND P0, PT, R28, RZ, PT ;  /* 0x000000ff1c00720c */ /* 0x001fe20003f05070 */
[----:B------:R-:W-:-:S03]  /*85e0*/  IMAD.MOV.U32 R11, RZ, RZ, -0x1 ;  /* 0xffffffffff0b7424 */ /* 0x000fc600078e00ff */
[----:B------:R-:W-:Y:S02]  /*85f0*/  ISETP.NE.AND.EX P0, PT, R29, RZ, PT, P0 ;  /* 0x000000ff1d00720c */ /* 0x000fe40003f05300 */
[----:B------:R-:W0:Y:S01]  /*8600*/  LDC R24, c[0x0][0x600] ;  /* 0x00018000ff187b82 */ /* 0x000e220000000800 */
[-CC-:B-1----:R-:W-:Y:S02]  /*8610*/  SHF.R.U64 R18, R10, R14.reuse, R5.reuse ;  /* 0x0000000e0a127219 */ /* 0x182fe40000001205 */
[----:B------:R-:W-:-:S05]  /*8620*/  SHF.R.U32.HI R5, RZ, R14, R5 ;  /* 0x0000000eff057219 */ /* 0x000fca0000011605 */
        /* <DEDUP_REMOVED lines=21> */
.L_x_174:
[----:B-1----:R-:W-:Y:S01]  /*8780*/  SHF.R.U64 R6, R10, R25, R11 ;  /* 0x000000190a067219 */ /* 0x002fe2000000120b */
[----:B0-----:R-:W-:Y:S01]  /*8790*/  VIADD R11, R24, 0xffffffff ;  /* 0xffffffff180b7836 */ /* 0x001fe20000000000 */
[----:B------:R-:W-:Y:S01]  /*87a0*/  SHF.L.U32 R9, R31, R26, RZ ;  /* 0x0000001a1f097219 */ /* 0x000fe200000006ff */
[----:B------:R-:W-:Y:S01]  /*87b0*/  @P3 IMAD R12, R13, R20, R8 ;  /* 0x000000140d0c3224 */ /* 0x000fe200078e0208 */
[----:B------:R-:W-:Y:S01]  /*87c0*/  LOP3.LUT R5, R22, R33, RZ, 0xc0, !PT ;  /* 0x0000002116057212 */ /* 0x000fe200078ec0ff */
[----:B------:R-:W-:Y:S01]  /*87d0*/  IMAD.MOV R10, RZ, RZ, -R6 ;  /* 0x000000ffff0a7224 */ /* 0x000fe200078e0a06 */
[----:B------:R-:W-:Y:S01]  /*87e0*/  LOP3.LUT R18, R18, R11, RZ, 0xc0, !PT ;  /* 0x0000000b12127212 */ /* 0x000fe200078ec0ff */
[----:B------:R-:W-:Y:S02]  /*87f0*/  IMAD.MOV.U32 R16, RZ, RZ, R21 ;  /* 0x000000ffff107224 */ /* 0x000fe400078e0015 */
[----:B------:R-:W-:Y:S02]  /*8800*/  IMAD R9, R9, R6, R5 ;  /* 0x0000000609097224 */ /* 0x000fe400078e0205 */
[----:B--2---:R-:W-:-:S02]  /*8810*/  IMAD R5, R10, R27, R23 ;  /* 0x0000001b0a057224 */ /* 0x004fc400078e0217 */
[----:B---3--:R-:W-:Y:S02]  /*8820*/  IMAD R12, R9, R30, R12 ;  /* 0x0000001e090c7224 */ /* 0x008fe400078e020c */
[----:B------:R-:W-:Y:S02]  /*8830*/  IMAD.MOV.U32 R6, RZ, RZ, 0x1 ;  /* 0x00000001ff067424 */ /* 0x000fe400078e00ff */
[----:B------:R-:W-:-:S03]  /*8840*/  IMAD R9, R5, R24, R18 ;  /* 0x0000001805097224 */ /* 0x000fc600078e0212 */
[----:B------:R-:W-:Y:S02]  /*8850*/  PRMT R5, R6, 0x7610, R5 ;  /* 0x0000761006057816 */ /* 0x000fe40000000005 */
[----:B------:R-:W-:Y:S02]  /*8860*/  SEL R6, R9, R12, !P3 ;  /* 0x0000000c09067207 */ /* 0x000fe40005800000 */
[----:B------:R-:W-:-:S07]  /*8870*/  SEL R18, R12, R9, !P3 ;  /* 0x000000090c127207 */ /* 0x000fce0005800000 */
.L_x_172:
[----:B------:R-:W-:-:S08]  /*8880*/  NOP ;  /* 0x0000000000007918 */ /* 0x000fd00000000000 */
[----:B------:R-:W0:-:S00]  /*8890*/  USETMAXREG.DEALLOC.CTAPOOL 0x28 ;  /* 0x00000028000079c8 */ /* 0x000e0000080e0500 */
[----:B0-----:R-:W-:-:S13]  /*88a0*/  ISETP.NE.AND P0, PT, R7, RZ, PT ;  /* 0x000000ff0700720c */ /* 0x001fda0003f05270 */
[----:B------:R-:W-:Y:S05]  /*88b0*/  @P0 EXIT ;  /* 0x000000000000094d */ /* 0x000fea0003800000 */
[----:B------:R-:W-:Y:S01]  /*88c0*/  LOP3.LUT P0, RZ, R5, 0xff, RZ, 0xc0, !PT ;  /* 0x000000ff05ff7812 */ /* 0x000fe2000780c0ff */
[----:B------:R-:W-:Y:S02]  /*88d0*/  IMAD.MOV.U32 R5, RZ, RZ, 0x1 ;  /* 0x00000001ff057424 */ /* 0x000fe400078e00ff */
[----:B------:R-:W-:-:S10]  /*88e0*/  IMAD.MOV.U32 R17, RZ, RZ, RZ ;  /* 0x000000ffff117224 */ /* 0x000fd400078e00ff */
[----:B------:R-:W-:Y:S05]  /*88f0*/  @!P0 BRA `(.L_x_175) ;  /* 0x0000000c003c8947 */ /* 0x000fea0003800000 */
[----:B------:R-:W0:Y:S01]  /*8900*/  LDC R5, c[0x0][0x28c] ;  /* 0x0000a300ff057b82 */ /* 0x000e220000000800 */
[----:B------:R-:W1:Y:S01]  /*8910*/  S2R R12, SR_CgaCtaId ;  /* 0x00000000000c7919 */ /* 0x000e620000008800 */
[----:B------:R-:W-:Y:S01]  /*8920*/  ULDC UR5, c[0x0][0x658] ;  /* 0x0001960000057ab9 */ /* 0x000fe20000000800 */
[----:B------:R-:W-:Y:S01]  /*8930*/  UMOV UR7, 0xffffffff ;  /* 0xffffffff00077882 */ /* 0x000fe20000000000 */
[----:B------:R-:W-:Y:S01]  /*8940*/  ULDC UR6, c[0x0][0xc] ;  /* 0x0000030000067ab9 */ /* 0x000fe20000000800 */
[----:B------:R-:W-:Y:S01]  /*8950*/  USHF.L.U32 UR8, UR7, UR5, URZ ;  /* 0x0000000507087299 */ /* 0x000fe2000800063f */
[----:B------:R-:W-:Y:S01]  /*8960*/  BSSY B0, `(.L_x_175) ;  /* 0x00000c8000007945 */ /* 0x000fe20003800000 */
[----:B------:R-:W-:Y:S01]  /*8970*/  UMOV UR9, 0x1 ;  /* 0x0000000100097882 */ /* 0x000fe20000000000 */
[----:B------:R-:W-:Y:S01]  /*8980*/  ULDC UR7, c[0x0][0x10] ;  /* 0x0000040000077ab9 */ /* 0x000fe20000000800 */
[----:B------:R-:W-:Y:S01]  /*8990*/  USHF.L.U32 UR18, UR9, UR5, URZ ;  /* 0x0000000509127299 */ /* 0x000fe2000800063f */
[----:B------:R-:W-:Y:S01]  /*89a0*/  IMAD.MOV.U32 R14, RZ, RZ, 0x1 ;  /* 0x00000001ff0e7424 */ /* 0x000fe200078e00ff */
[----:B------:R-:W-:Y:S01]  /*89b0*/  UIMAD.WIDE.U32 UR6, UR6, UR7, URZ ;  /* 0x00000007060672a5 */ /* 0x000fe2000f8e003f */
[----:B------:R-:W-:Y:S01]  /*89c0*/  LOP3.LUT R15, R4, 0x2, RZ, 0xfc, !PT ;  /* 0x00000002040f7812 */ /* 0x000fe200078efcff */
[----:B------:R-:W-:Y:S01]  /*89d0*/  ULDC UR5, c[0x0][0x14] ;  /* 0x0000050000057ab9 */ /* 0x000fe20000000800 */
[----:B------:R-:W-:Y:S01]  /*89e0*/  IMAD.MOV.U32 R17, RZ, RZ, RZ ;  /* 0x000000ffff117224 */ /* 0x000fe200078e00ff */
[----:B------:R-:W-:-:S02]  /*89f0*/  UIMAD.WIDE.U32 UR20, UR6, UR5, URZ ;  /* 0x00000005061472a5 */ /* 0x000fc4000f8e003f */
[----:B------:R-:W-:Y:S01]  /*8a00*/  UIMAD UR13, UR7, UR5, URZ ;  /* 0x00000005070d72a4 */ /* 0x000fe2000f8e023f */
[----:B------:R-:W-:Y:S01]  /*8a10*/  ULDC UR4, c[0x0][0x600] ;  /* 0x0001800000047ab9 */ /* 0x000fe20000000800 */
[----:B------:R-:W-:Y:S02]  /*8a20*/  ULOP3.LUT UR17, URZ, UR8, URZ, 0x33, !UPT ;  /* 0x000000083f117292 */ /* 0x000fe4000f8e333f */
[----:B------:R-:W-:Y:S01]  /*8a30*/  UIADD3 UR4, UR4, -0x1, URZ ;  /* 0xffffffff04047890 */ /* 0x000fe2000fffe03f */
[----:B0-----:R-:W-:Y:S01]  /*8a40*/  VIADD R5, R5, 0x7f ;  /* 0x0000007f05057836 */ /* 0x001fe20000000000 */
[----:B------:R-:W-:Y:S01]  /*8a50*/  UIADD3 UR13, UR21, UR13, URZ ;  /* 0x0000000d150d7290 */ /* 0x000fe2000fffe03f */
[----:B------:R-:W-:-:S03]  /*8a60*/  ULDC.64 UR22, c[0x0][0x198] ;  /* 0x0000660000167ab9 */ /* 0x000fc60000000a00 */
[----:B------:R-:W-:-:S04]  /*8a70*/  SHF.R.S32.HI R8, RZ, 0x1f, R5 ;  /* 0x0000001fff087819 */ /* 0x000fc80000011405 */
[----:B------:R-:W-:Y:S01]  /*8a80*/  LEA.HI R8, R8, R5, RZ, 0x7 ;  /* 0x0000000508087211 */ /* 0x000fe200078f38ff */
[C---:B-1----:R-:W-:Y:S02]  /*8a90*/  IMAD.SHL.U32 R11, R12.reuse, 0x8, RZ ;  /* 0x000000080c0b7824 */ /* 0x042fe400078e00ff */
[----:B------:R-:W-:Y:S01]  /*8aa0*/  IMAD.SHL.U32 R12, R12, 0x400, RZ ;  /* 0x000004000c0c7824 */ /* 0x000fe200078e00ff */
[----:B------:R-:W-:Y:S01]  /*8ab0*/  SHF.R.S32.HI R10, RZ, 0x7, R8 ;  /* 0x00000007ff0a7819 */ /* 0x000fe20000011408 */
[----:B------:R-:W-:Y:S01]  /*8ac0*/  IMAD.MOV.U32 R5, RZ, RZ, 0x1 ;  /* 0x00000001ff057424 */ /* 0x000fe200078e00ff */
[----:B------:R-:W-:Y:S02]  /*8ad0*/  LOP3.LUT R11, R11, 0x38, RZ, 0xc0, !PT ;  /* 0x000000380b0b7812 */ /* 0x000fe400078ec0ff */
[----:B------:R-:W-:Y:S01]  /*8ae0*/  LOP3.LUT R12, R12, 0x1c00, RZ, 0xc0, !PT ;  /* 0x00001c000c0c7812 */ /* 0x000fe200078ec0ff */
[----:B------:R-:W-:-:S07]  /*8af0*/  VIADD R13, R10, 0x1 ;  /* 0x000000010a0d7836 */ /* 0x000fce0000000000 */
.L_x_186:
[----:B------:R-:W-:-:S03]  /*8b00*/  UMOV UR5, 0xffffffff ;  /* 0xffffffff00057882 */ /* 0x000fc60000000000 */
[----:B------:R-:W-:Y:S05]  /*8b10*/  BRA.DIV UR5, `(.L_x_176) ;  /* 0x0000000e05c87947 */ /* 0x000fea000b800000 */
[----:B------:R-:W-:-:S13]  /*8b20*/  ELECT P0, URZ, PT ;  /* 0x00000000003f782f */ /* 0x000fda0003800000 */
.L_x_198:
[----:B------:R-:W0:Y:S01]  /*8b30*/  LDC R7, c[0x0][0x28c] ;  /* 0x0000a300ff077b82 */ /* 0x000e220000000800 */
[----:B------:R-:W-:Y:S01]  /*8b40*/  BSSY B1, `(.L_x_177) ;  /* 0x0000038000017945 */ /* 0x000fe20003800000 */
[----:B0-----:R-:W-:-:S13]  /*8b50*/  ISETP.LT.OR P0, PT, R7, 0x1, !P0 ;  /* 0x000000010700780c */ /* 0x001fda0004701670 */
[----:B------:R-:W-:Y:S05]  /*8b60*/  @P0 BRA `(.L_x_178) ;  /* 0x0000000000d40947 */ /* 0x000fea0003800000 */
[----:B------:R-:W-:Y:S02]  /*8b70*/  IMAD R20, R6, 0x40, R11 ;  /* 0x0000004006147824 */ /* 0x000fe400078e020b */
[----:B------:R-:W-:Y:S02]  /*8b80*/  IMAD.SHL.U32 R19, R18, 0x100, RZ ;  /* 0x0000010012137824 */ /* 0x000fe400078e00ff */
[----:B------:R-:W-:Y:S02]  /*8b90*/  IMAD.MOV.U32 R23, RZ, RZ, RZ ;  /* 0x000000ffff177224 */ /* 0x000fe400078e00ff */
[----:B------:R-:W-:Y:S02]  /*8ba0*/  IMAD.MOV.U32 R6, RZ, RZ, R13 ;  /* 0x000000ffff067224 */ /* 0x000fe400078e000d */
[----:B------:R-:W-:Y:S02]  /*8bb0*/  IMAD.MOV.U32 R7, RZ, RZ, R5 ;  /* 0x000000ffff077224 */ /* 0x000fe400078e0005 */
[----:B------:R-:W-:-:S07]  /*8bc0*/  IMAD.MOV.U32 R9, RZ, RZ, R17 ;  /* 0x000000ffff097224 */ /* 0x000fce00078e0011 */
.L_x_181:
[----:B------:R-:W0:Y:S01]  /*8bd0*/  S2R R21, SR_CgaCtaId ;  /* 0x0000000000157919 */ /* 0x000e220000008800 */
[----:B------:R-:W-:Y:S02]  /*8be0*/  MOV R8, 0x400 ;  /* 0x0000040000087802 */ /* 0x000fe40000000f00 */
[----:B------:R-:W-:-:S13]  /*8bf0*/  LOP3.LUT P1, RZ, R0, 0x7f, RZ, 0xc0, !PT ;  /* 0x0000007f00ff7812 */ /* 0x000fda000782c0ff */
[----:B------:R-:W1:Y:S01]  /*8c00*/  @!P1 LDC R18, c[0x0][0x500] ;  /* 0x00014000ff129b82 */ /* 0x000e620000000800 */
[----:B0-----:R-:W-:Y:S02]  /*8c10*/  LEA R22, R21, R8, 0x18 ;  /* 0x0000000815167211 */ /* 0x001fe400078ec0ff */
[----:B------:R-:W-:-:S03]  /*8c20*/  SHF.L.U32 R8, R7, 0x1f, RZ ;  /* 0x0000001f07087819 */ /* 0x000fc600000006ff */
[----:B------:R-:W-:-:S04]  /*8c30*/  IMAD R21, R9, 0x8, R22 ;  /* 0x0000000809157824 */ /* 0x000fc800078e0216 */
[----:B------:R-:W0:Y:S02]  /*8c40*/  SYNCS.PHASECHK.TRANS64.TRYWAIT P0, [R21+URZ+0x28], R8 ;  /* 0x00002808150075a7 */ /* 0x000e24000800017f */
[----:B01----:R-:W-:Y:S05]  /*8c50*/  @!P0 BRA `(.L_x_179) ;  /* 0x0000000c00988947 */ /* 0x003fea0003800000 */
.L_x_199:
[----:B0-----:R-:W-:Y:S01]  /*8c60*/  PRMT R8, R15, 0x9910, RZ ;  /* 0x000099100f087816 */ /* 0x001fe200000000ff */
[----:B------:R0:W-:Y:S03]  /*8c70*/  @!P1 SYNCS.ARRIVE.TRANS64 RZ, [R21+URZ], R18 ;  /* 0x0000001215ff99a7 */ /* 0x0001e6000800003f */
[----:B------:R-:W-:-:S13]  /*8c80*/  ISETP.NE.AND P0, PT, R8, 0x2, PT ;  /* 0x000000020800780c */ /* 0x000fda0003f05270 */
[----:B0-----:R-:W-:Y:S05]  /*8c90*/  @P0 BRA `(.L_x_180) ;  /* 0x0000000000040947 */ /* 0x001fea0003800000 */
[----:B------:R-:W-:Y:S01]  /*8ca0*/  BPT.TRAP 0x1 ;  /* 0x000000040000795c */ /* 0x000fe20000300000 */
.L_x_180:
[----:B------:R-:W-:Y:S01]  /*8cb0*/  R2UR UR16, R22 ;  /* 0x00000000161072ca */ /* 0x000fe200000e0000 */
[----:B------:R-:W-:Y:S01]  /*8cc0*/  IMAD R22, R9, 0x8000, R22 ;  /* 0x0000800009167824 */ /* 0x000fe200078e0216 */
[----:B------:R-:W-:Y:S01]  /*8cd0*/  R2UR UR9, R21 ;  /* 0x00000000150972ca */ /* 0x000fe200000e0000 */
[----:B------:R-:W-:Y:S01]  /*8ce0*/  IMAD R8, R9, 0x2000, R12 ;  /* 0x0000200009087824 */ /* 0x000fe200078e020c */
[----:B------:R-:W-:Y:S01]  /*8cf0*/  UIADD3 UR6, UP0, UR22, 0xf0, URZ ;  /* 0x000000f016067890 */ /* 0x000fe2000ff1e03f */
[----:B------:R-:W-:Y:S01]  /*8d00*/  VIADD R6, R6, 0xffffffff ;  /* 0xffffffff06067836 */ /* 0x000fe20000000000 */
[----:B------:R-:W-:Y:S01]  /*8d10*/  R2UR UR5, R22 ;  /* 0x00000000160572ca */ /* 0x000fe200000e0000 */
[----:B------:R-:W-:Y:S01]  /*8d20*/  UIADD3 UR24, UP1, UR22, 0x1f0, URZ ;  /* 0x000001f016187890 */ /* 0x000fe2000ff3e03f */
[----:B------:R-:W-:Y:S01]  /*8d30*/  R2UR UR8, R8 ;  /* 0x00000000080872ca */ /* 0x000fe200000e0000 */
[----:B------:R-:W-:Y:S01]  /*8d40*/  UIADD3.X UR7, URZ, UR23, URZ, UP0, !UPT ;  /* 0x000000173f077290 */ /* 0x000fe200087fe43f */
[----:B------:R-:W-:Y:S01]  /*8d50*/  R2UR UR11, R19 ;  /* 0x00000000130b72ca */ /* 0x000fe200000e0000 */
[----:B------:R-:W-:Y:S01]  /*8d60*/  VIADD R9, R9, 0x1 ;  /* 0x0000000109097836 */ /* 0x000fe20000000000 */
[----:B------:R-:W-:Y:S01]  /*8d70*/  R2UR UR10, R23 ;  /* 0x00000000170a72ca */ /* 0x000fe200000e0000 */
[----:B------:R-:W-:Y:S01]  /*8d80*/  UIADD3.X UR25, URZ, UR23, URZ, UP1, !UPT ;  /* 0x000000173f197290 */ /* 0x000fe20008ffe43f */
[----:B------:R-:W-:Y:S01]  /*8d90*/  R2UR UR12, R16 ;  /* 0x00000000100c72ca */ /* 0x000fe200000e0000 */
[----:B------:R-:W-:Y:S01]  /*8da0*/  UMOV UR14, 0x0 ;  /* 0x00000000000e7882 */ /* 0x000fe20000000000 */
[----:B------:R-:W-:Y:S01]  /*8db0*/  R2UR UR19, R20 ;  /* 0x00000000141372ca */ /* 0x000fe200000e0000 */
[----:B------:R-:W-:Y:S01]  /*8dc0*/  UMOV UR15, 0x10000000 ;  /* 0x10000000000f7882 */ /* 0x000fe20000000000 */
[----:B------:R-:W-:Y:S01]  /*8dd0*/  ISETP.GT.AND P1, PT, R6, 0x1, PT ;  /* 0x000000010600780c */ /* 0x000fe20003f24270 */
[----:B------:R-:W-:Y:S01]  /*8de0*/  UIADD3 UR5, UR5, 0x100, URZ ;  /* 0x0000010005057890 */ /* 0x000fe2000fffe03f */
[----:B------:R-:W-:Y:S01]  /*8df0*/  ISETP.NE.AND P0, PT, R9, 0x5, PT ;  /* 0x000000050900780c */ /* 0x000fe20003f05270 */
[----:B------:R-:W-:Y:S01]  /*8e00*/  UIADD3 UR16, UR16, 0x28100, UR8 ;  /* 0x0002810010107890 */ /* 0x000fe2000fffe008 */
[----:B------:R-:W-:Y:S01]  /*8e10*/  VIADD R23, R23, 0x80 ;  /* 0x0000008017177836 */ /* 0x000fe20000000000 */
[----:B------:R-:W-:Y:S01]  /*8e20*/  UMOV UR26, 0xff0000 ;  /* 0x00ff0000001a7882 */ /* 0x000fe20000000000 */
[----:B------:R-:W-:-:S02]  /*8e30*/  SEL R8, RZ, 0x1, P0 ;  /* 0x00000001ff087807 */ /* 0x000fc40000000000 */
[----:B------:R-:W-:Y:S01]  /*8e40*/  UMOV UR8, UR5 ;  /* 0x0000000500087c82 */ /* 0x000fe20008000000 */
[----:B------:R-:W-:Y:S01]  /*8e50*/  SEL R9, R9, RZ, P0 ;  /* 0x000000ff09097207 */ /* 0x000fe20000000000 */
[----:B------:R0:W-:Y:S01]  /*8e60*/  UTMALDG.3D [UR8], [UR6], desc[UR14] ;  /* 0x00000e08060075b4 */ /* 0x0001e20008011000 */
[----:B------:R-:W-:Y:S01]  /*8e70*/  LOP3.LUT R7, R7, R8, RZ, 0x3c, !PT ;  /* 0x0000000807077212 */ /* 0x000fe200078e3cff */
[----:B0-----:R-:W-:Y:S01]  /*8e80*/  UMOV UR11, UR19 ;  /* 0x00000013000b7c82 */ /* 0x001fe20008000000 */
[----:B------:R-:W-:Y:S02]  /*8e90*/  UMOV UR8, UR16 ;  /* 0x0000001000087c82 */ /* 0x000fe40008000000 */
[----:B------:R0:W-:Y:S02]  /*8ea0*/  UTMALDG.3D.MULTICAST [UR8], [UR24], UR26, desc[UR14] ;  /* 0x00000e08180073b4 */ /* 0x0001e4000801181a */
[----:B0-----:R-:W-:Y:S05]  /*8eb0*/  @P1 BRA `(.L_x_181) ;  /* 0xfffffffc00441947 */ /* 0x001fea000383ffff */
.L_x_178:
[----:B------:R-:W-:Y:S05]  /*8ec0*/  BSYNC B1 ;  /* 0x0000000000017941 */ /* 0x000fea0003800000 */
.L_x_177:
[----:B------:R-:W-:Y:S01]  /*8ed0*/  LOP3.LUT P1, RZ, R14, 0xff, RZ, 0xc0, !PT ;  /* 0x000000ff0eff7812 */ /* 0x000fe2000782c0ff */
[C---:B------:R-:W-:Y:S01]  /*8ee0*/  IMAD.IADD R17, R10.reuse, 0x1, R17 ;  /* 0x000000010a117824 */ /* 0x040fe200078e0211 */
[----:B------:R-:W-:Y:S01]  /*8ef0*/  ULDC.64 UR6, c[0x0][0x650] ;  /* 0x0001940000067ab9 */ /* 0x000fe20000000a00 */
[C---:B------:R-:W-:Y:S01]  /*8f00*/  ISETP.GE.U32.AND P2, PT, R10.reuse, 0x5, PT ;  /* 0x000000050a00780c */ /* 0x040fe20003f46070 */
[----:B------:R-:W-:Y:S01]  /*8f10*/  BSSY B1, `(.L_x_182) ;  /* 0x000006a000017945 */ /* 0x000fe20003800000 */
[----:B------:R-:W-:Y:S01]  /*8f20*/  IMAD.MOV.U32 R18, RZ, RZ, -0x1 ;  /* 0xffffffffff127424 */ /* 0x000fe200078e00ff */
[----:B------:R-:W-:Y:S01]  /*8f30*/  ISETP.GT.U32.AND P0, PT, R17, 0x4, PT ;  /* 0x000000041100780c */ /* 0x000fe20003f04070 */
[----:B------:R-:W-:Y:S01]  /*8f40*/  IMAD.MOV.U32 R16, RZ, RZ, -0x1 ;  /* 0xffffffffff107424 */ /* 0x000fe200078e00ff */
[----:B------:R-:W-:Y:S02]  /*8f50*/  PRMT R14, RZ, 0x7610, R14 ;  /* 0x00007610ff0e7816 */ /* 0x000fe4000000000e */
[----:B------:R-:W-:-:S03]  /*8f60*/  ISETP.LT.U32.AND P0, PT, R10, 0x5, P0 ;  /* 0x000000050a00780c */ /* 0x000fc60000701070 */
[----:B------:R-:W0:Y:S01]  /*8f70*/  @P1 S2R R7, SR_CgaCtaId ;  /* 0x0000000000071919 */ /* 0x000e220000008800 */
[----:B------:R-:W-:-:S04]  /*8f80*/  @P1 MOV R6, 0x400 ;  /* 0x0000040000061802 */ /* 0x000fc80000000f00 */
[----:B0-----:R-:W-:Y:S01]  /*8f90*/  @P1 LEA R8, R7, R6, 0x18 ;  /* 0x0000000607081211 */ /* 0x001fe200078ec0ff */
[----:B------:R-:W-:Y:S01]  /*8fa0*/  IMAD.WIDE.U32 R6, R17, -0x33333333, RZ ;  /* 0xcccccccd11067825 */ /* 0x000fe200078e00ff */
[----:B------:R-:W-:Y:S02]  /*8fb0*/  SEL R6, RZ, 0x1, !P0 ;  /* 0x00000001ff067807 */ /* 0x000fe40004000000 */
[----:B------:R0:W-:Y:S01]  /*8fc0*/  @P1 SYNCS.ARRIVE.TRANS64.A1T0 RZ, [R8+URZ+0x68], RZ ;  /* 0x000068ff08ff19a7 */ /* 0x0001e2000810003f */
[----:B------:R-:W-:Y:S02]  /*8fd0*/  IADD3 R2, P1, R2, UR20, RZ ;  /* 0x0000001402027c10 */ /* 0x000fe4000ff3e0ff */
[----:B------:R-:W-:Y:S01]  /*8fe0*/  LOP3.LUT R5, R5, R6, RZ, 0x3c, !PT ;  /* 0x0000000605057212 */ /* 0x000fe200078e3cff */
[----:B------:R-:W-:Y:S01]  /*8ff0*/  IMAD.MOV.U32 R6, RZ, RZ, -0x1 ;  /* 0xffffffffff067424 */ /* 0x000fe200078e00ff */
[----:B------:R-:W-:Y:S02]  /*9000*/  IADD3.X R3, R3, UR13, RZ, P1, !PT ;  /* 0x0000000d03037c10 */ /* 0x000fe40008ffe4ff */
[----:B------:R-:W-:-:S02]  /*9010*/  ISETP.GE.U32.AND P0, PT, R2, UR6, PT ;  /* 0x0000000602007c0c */ /* 0x000fc4000bf06070 */
[----:B0-----:R-:W-:Y:S02]  /*9020*/  SHF.R.U32.HI R8, RZ, 0x2, R7 ;  /* 0x00000002ff087819 */ /* 0x001fe40000011607 */
[----:B------:R-:W-:Y:S02]  /*9030*/  ISETP.GE.U32.AND.EX P0, PT, R3, UR7, PT, P0 ;  /* 0x0000000703007c0c */ /* 0x000fe4000bf06100 */
[----:B------:R-:W-:Y:S01]  /*9040*/  @P2 LOP3.LUT R5, R5, 0x1, R8, 0x78, !PT ;  /* 0x0000000105052812 */ /* 0x000fe200078e7808 */
[----:B------:R-:W-:Y:S01]  /*9050*/  IMAD R17, R8, -0x5, R17 ;  /* 0xfffffffb08117824 */ /* 0x000fe200078e0211 */
[----:B------:R-:W-:-:S09]  /*9060*/  PRMT R7, RZ, 0x7610, R7 ;  /* 0x00007610ff077816 */ /* 0x000fd20000000007 */
[----:B------:R-:W-:Y:S05]  /*9070*/  @P0 BRA `(.L_x_183) ;  /* 0x00000004004c0947 */ /* 0x000fea0003800000 */
[----:B------:R-:W0:Y:S01]  /*9080*/  S2R R18, SR_CTAID.X ;  /* 0x0000000000127919 */ /* 0x000e220000002500 */
[----:B------:R-:W-:Y:S01]  /*9090*/  ULDC.64 UR6, c[0x0][0x628] ;  /* 0x00018a0000067ab9 */ /* 0x000fe20000000a00 */
[----:B------:R-:W-:Y:S01]  /*90a0*/  ULDC UR8, c[0x0][0x630] ;  /* 0x00018c0000087ab9 */ /* 0x000fe20000000800 */
[----:B------:R-:W-:Y:S01]  /*90b0*/  ISETP.NE.U32.AND P0, PT, RZ, UR6, PT ;  /* 0x00000006ff007c0c */ /* 0x000fe2000bf05070 */
[----:B------:R-:W1:Y:S01]  /*90c0*/  S2R R19, SR_CTAID.Y ;  /* 0x0000000000137919 */ /* 0x000e620000002600 */
[----:B------:R-:W-:Y:S01]  /*90d0*/  ULDC UR9, c[0x0][0x150] ;  /* 0x0000540000097ab9 */ /* 0x000fe20000000800 */
[----:B------:R-:W-:Y:S01]  /*90e0*/  IMAD.MOV.U32 R6, RZ, RZ, R2 ;  /* 0x000000ffff067224 */ /* 0x000fe200078e0002 */
[----:B------:R-:W-:Y:S01]  /*90f0*/  ISETP.NE.AND.EX P0, PT, RZ, UR7, PT, P0 ;  /* 0x00000007ff007c0c */ /* 0x000fe2000bf05300 */
[----:B------:R-:W-:Y:S01]  /*9100*/  IMAD.MOV.U32 R7, RZ, RZ, R3 ;  /* 0x000000ffff077224 */ /* 0x000fe200078e0003 */
[----:B0-----:R-:W-:-:S11]  /*9110*/  I2FP.F32.U32 R20, R18 ;  /* 0x0000001200147245 */ /* 0x001fd60000201000 */
[----:B------:R-:W-:Y:S05]  /*9120*/  @!P0 BRA `(.L_x_184) ;  /* 0x0000000000288947 */ /* 0x000fea0003800000 */
[----:B------:R-:W-:Y:S02]  /*9130*/  ULDC UR5, c[0x0][0x634] ;  /* 0x00018d0000057ab9 */ /* 0x000fe40000000800 */
[----:B------:R-:W-:-:S05]  /*9140*/  IADD3 R7, P0, R2, UR5, RZ ;  /* 0x0000000502077c10 */ /* 0x000fca000ff1e0ff */
[----:B------:R-:W-:-:S04]  /*9150*/  IMAD.X R21, RZ, RZ, R3, P0 ;  /* 0x000000ffff157224 */ /* 0x000fc800000e0603 */
[----:B------:R-:W-:-:S04]  /*9160*/  IMAD.WIDE.U32 R8, R21, UR6, RZ ;  /* 0x0000000615087c25 */ /* 0x000fc8000f8e00ff */
[----:B------:R-:W-:-:S04]  /*9170*/  IMAD.WIDE.U32 R8, P0, R7, UR7, R8 ;  /* 0x0000000707087c25 */ /* 0x000fc8000f800008 */
[----:B------:R-:W-:-:S04]  /*9180*/  IMAD.WIDE.U32 R6, R7, UR6, RZ ;  /* 0x0000000607067c25 */ /* 0x000fc8000f8e00ff */
[----:B------:R-:W-:Y:S01]  /*9190*/  IMAD.MOV.U32 R6, RZ, RZ, R9 ;  /* 0x000000ffff067224 */ /* 0x000fe200078e0009 */
[----:B------:R-:W-:Y:S01]  /*91a0*/  IADD3 RZ, P1, R7, R8, RZ ;  /* 0x0000000807ff7210 */ /* 0x000fe20007f3e0ff */
[----:B------:R-:W-:-:S04]  /*91b0*/  IMAD.X R7, RZ, RZ, RZ, P0 ;  /* 0x000000ffff077224 */ /* 0x000fc800000e06ff */
[----:B------:R-:W-:-:S08]  /*91c0*/  IMAD.WIDE.U32.X R6, R21, UR7, R6, P1 ;  /* 0x0000000715067c25 */ /* 0x000fd000088e0406 */
.L_x_184:
[--C-:B------:R-:W-:Y:S01]  /*91d0*/  SHF.R.U64 R16, R6, UR8, R7.reuse ;  /* 0x0000000806107c19 */ /* 0x100fe20008001207 */
[----:B------:R-:W-:Y:S01]  /*91e0*/  FMUL R20, R20, UR9 ;  /* 0x0000000914147c20 */ /* 0x000fe20008400000 */
[----:B------:R-:W0:Y:S01]  /*91f0*/  LDC R21, c[0x0][0x144] ;  /* 0x00005100ff157b82 */ /* 0x000e220000000800 */
[----:B-1----:R-:W-:Y:S01]  /*9200*/  I2FP.F32.U32 R8, R19 ;  /* 0x0000001300087245 */ /* 0x002fe20000201000 */
[----:B------:R-:W-:Y:S01]  /*9210*/  ULDC UR5, c[0x0][0x154] ;  /* 0x0000550000057ab9 */ /* 0x000fe20000000800 */
[----:B------:R-:W-:Y:S01]  /*9220*/  SHF.R.U32.HI R6, RZ, UR8, R7 ;  /* 0x00000008ff067c19 */ /* 0x000fe20008011607 */
[----:B------:R-:W-:Y:S01]  /*9230*/  ULDC.64 UR6, c[0x0][0x620] ;  /* 0x0001880000067ab9 */ /* 0x000fe20000000a00 */
[----:B------:R-:W-:Y:S01]  /*9240*/  IADD3 R7, P0, RZ, -R16, RZ ;  /* 0x80000010ff077210 */ /* 0x000fe20007f1e0ff */
[----:B------:R-:W1:Y:S01]  /*9250*/  F2I.U32.TRUNC.NTZ R20, R20 ;  /* 0x0000001400147305 */ /* 0x000e62000020f000 */
[----:B------:R-:W-:Y:S01]  /*9260*/  FMUL R8, R8, UR5 ;  /* 0x0000000508087c20 */ /* 0x000fe20008400000 */
[----:B------:R-:W2:Y:S01]  /*9270*/  LDC R22, c[0x0][0x148] ;  /* 0x00005200ff167b82 */ /* 0x000ea20000000800 */
[----:B------:R-:W-:Y:S01]  /*9280*/  ULDC UR5, c[0x0][0x618] ;  /* 0x0001860000057ab9 */ /* 0x000fe20000000800 */
[----:B------:R-:W-:-:S04]  /*9290*/  IMAD.X R6, RZ, RZ, ~R6, P0 ;  /* 0x000000ffff067224 */ /* 0x000fc800000e0e06 */
[----:B------:R-:W-:Y:S01]  /*92a0*/  IMAD R6, R6, UR6, RZ ;  /* 0x0000000606067c24 */ /* 0x000fe2000f8e02ff */
[----:B------:R-:W3:Y:S03]  /*92b0*/  F2I.U32.TRUNC.NTZ R8, R8 ;  /* 0x0000000800087305 */ /* 0x000ee6000020f000 */
[C---:B------:R-:W-:Y:S02]  /*92c0*/  IMAD R9, R7.reuse, UR7, R6 ;  /* 0x0000000707097c24 */ /* 0x040fe4000f8e0206 */
[----:B------:R-:W-:Y:S01]  /*92d0*/  IMAD.WIDE.U32 R6, R7, UR6, R2 ;  /* 0x0000000607067c25 */ /* 0x000fe2000f8e0002 */
[----:B------:R-:W-:Y:S02]  /*92e0*/  ULDC.64 UR6, c[0x0][0x640] ;  /* 0x0001900000067ab9 */ /* 0x000fe40000000a00 */
[----:B------:R-:W-:Y:S01]  /*92f0*/  ISETP.NE.U32.AND P0, PT, RZ, UR6, PT ;  /* 0x00000006ff007c0c */ /* 0x000fe2000bf05070 */
[----:B-1----:R-:W-:-:S02]  /*9300*/  IMAD.MOV R20, RZ, RZ, -R20 ;  /* 0x000000ffff147224 */ /* 0x002fc400078e0a14 */
[----:B------:R-:W-:Y:S01]  /*9310*/  IMAD.IADD R7, R7, 0x1, R9 ;  /* 0x0000000107077824 */ /* 0x000fe200078e0209 */
[----:B------:R-:W-:Y:S01]  /*9320*/  ISETP.NE.AND.EX P0, PT, RZ, UR7, PT, P0 ;  /* 0x00000007ff007c0c */ /* 0x000fe2000bf05300 */
[----:B0-----:R-:W-:-:S03]  /*9330*/  IMAD R18, R21, R20, R18 ;  /* 0x0000001415127224 */ /* 0x001fc600078e0212 */
[--C-:B------:R-:W-:Y:S01]  /*9340*/  SHF.R.U64 R20, R6, UR5, R7.reuse ;  /* 0x0000000506147c19 */ /* 0x100fe20008001207 */
[----:B---3--:R-:W-:Y:S01]  /*9350*/  IMAD.MOV R6, RZ, RZ, -R8 ;  /* 0x000000ffff067224 */ /* 0x008fe200078e0a08 */
[----:B------:R-:W-:Y:S01]  /*9360*/  SHF.R.U32.HI R7, RZ, UR5, R7 ;  /* 0x00000005ff077c19 */ /* 0x000fe20008011607 */
[----:B------:R-:W-:Y:S02]  /*9370*/  ULDC UR5, c[0x0][0x608] ;  /* 0x0001820000057ab9 */ /* 0x000fe40000000800 */
[----:B--2---:R-:W-:Y:S01]  /*9380*/  @P3 IMAD R18, R22, R6, R19 ;  /* 0x0000000616123224 */ /* 0x004fe200078e0213 */
[--C-:B------:R-:W-:Y:S02]  /*9390*/  SHF.R.U64 R22, R20, UR5, R7.reuse ;  /* 0x0000000514167c19 */ /* 0x100fe40008001207 */
[----:B------:R-:W-:Y:S01]  /*93a0*/  SHF.R.U32.HI R7, RZ, UR5, R7 ;  /* 0x00000005ff077c19 */ /* 0x000fe20008011607 */
[----:B------:R-:W-:-:S03]  /*93b0*/  ULDC UR5, c[0x0][0x658] ;  /* 0x0001960000057ab9 */ /* 0x000fc60000000800 */
[--C-:B------:R-:W-:Y:S02]  /*93c0*/  SHF.R.U64 R19, R22, UR5, R7.reuse ;  /* 0x0000000516137c19 */ /* 0x100fe40008001207 */
[----:B------:R-:W-:-:S03]  /*93d0*/  SHF.R.U32.HI R21, RZ, UR5, R7 ;  /* 0x00000005ff157c19 */ /* 0x000fc60008011607 */
[----:B------:R-:W-:Y:S02]  /*93e0*/  IMAD.MOV.U32 R8, RZ, RZ, R19 ;  /* 0x000000ffff087224 */ /* 0x000fe400078e0013 */
[----:B------:R-:W-:Y:S01]  /*93f0*/  IMAD.MOV.U32 R7, RZ, RZ, R21 ;  /* 0x000000ffff077224 */ /* 0x000fe200078e0015 */
[----:B------:R-:W-:Y:S06]  /*9400*/  @!P0 BRA `(.L_x_185) ;  /* 0x00000000002c8947 */ /* 0x000fec0003800000 */
        /* <DEDUP_REMOVED lines=9> */
[----:B------:R-:W-:-:S04]  /*94a0*/  IMAD.WIDE.U32.X R6, R21, UR7, R6, P1 ;  /* 0x0000000715067c25 */ /* 0x000fc800088e0406 */
[----:B------:R-:W-:-:S07]  /*94b0*/  IMAD.MOV.U32 R8, RZ, RZ, R6 ;  /* 0x000000ffff087224 */ /* 0x000fce00078e0006 */
.L_x_185:
[----:B------:R-:W-:Y:S01]  /*94c0*/  ULDC UR5, c[0x0][0x648] ;  /* 0x0001920000057ab9 */ /* 0x000fe20000000800 */
[----:B------:R-:W-:Y:S01]  /*94d0*/  LOP3.LUT R6, R22, UR17, RZ, 0xc0, !PT ;  /* 0x0000001116067c12 */ /* 0x000fe2000f8ec0ff */
[----:B------:R-:W-:Y:S01]  /*94e0*/  ULDC UR6, c[0x0][0x610] ;  /* 0x0001840000067ab9 */ /* 0x000fe20000000800 */
[----:B------:R-:W-:Y:S01]  /*94f0*/  SHF.R.U64 R7, R8, UR5, R7 ;  /* 0x0000000508077c19 */ /* 0x000fe20008001207 */
[----:B------:R-:W-:Y:S01]  /*9500*/  ULDC UR5, c[0x0][0x638] ;  /* 0x00018e0000057ab9 */ /* 0x000fe20000000800 */
[----:B------:R-:W-:-:S03]  /*9510*/  LOP3.LUT R20, R20, UR4, RZ, 0xc0, !PT ;  /* 0x0000000414147c12 */ /* 0x000fc6000f8ec0ff */
[----:B------:R-:W-:Y:S02]  /*9520*/  IMAD.MOV R8, RZ, RZ, -R7 ;  /* 0x000000ffff087224 */ /* 0x000fe400078e0a07 */
[----:B------:R-:W-:Y:S02]  /*9530*/  IMAD R7, R7, UR18, R6 ;  /* 0x0000001207077c24 */ /* 0x000fe4000f8e0206 */
[----:B------:R-:W-:Y:S01]  /*9540*/  IMAD R19, R8, UR5, R19 ;  /* 0x0000000508137c24 */ /* 0x000fe2000f8e0213 */
[----:B------:R-:W-:Y:S01]  /*9550*/  ULDC UR5, c[0x0][0x600] ;  /* 0x0001800000057ab9 */ /* 0x000fe20000000800 */
[----:B------:R-:W-:Y:S02]  /*9560*/  IMAD R18, R7, UR6, R18 ;  /* 0x0000000607127c24 */ /* 0x000fe4000f8e0212 */
[----:B------:R-:W-:Y:S02]  /*9570*/  IMAD R19, R19, UR5, R20 ;  /* 0x0000000513137c24 */ /* 0x000fe4000f8e0214 */
[----:B------:R-:W-:-:S03]  /*9580*/  IMAD.MOV.U32 R7, RZ, RZ, 0x1 ;  /* 0x00000001ff077424 */ /* 0x000fc600078e00ff */
[----:B------:R-:W-:Y:S02]  /*9590*/  SEL R6, R19, R18, !P3 ;  /* 0x0000001213067207 */ /* 0x000fe40005800000 */
[----:B------:R-:W-:-:S07]  /*95a0*/  SEL R18, R18, R19, !P3 ;  /* 0x0000001312127207 */ /* 0x000fce0005800000 */
.L_x_183:
[----:B------:R-:W-:Y:S05]  /*95b0*/  BSYNC B1 ;  /* 0x0000000000017941 */ /* 0x000fea0003800000 */
.L_x_182:
[----:B------:R-:W-:-:S13]  /*95c0*/  LOP3.LUT P0, RZ, R7, 0xff, RZ, 0xc0, !PT ;  /* 0x000000ff07ff7812 */ /* 0x000fda000780c0ff */
[----:B------:R-:W-:Y:S05]  /*95d0*/  @P0 BRA `(.L_x_186) ;  /* 0xfffffff400480947 */ /* 0x000fea000383ffff */
[----:B------:R-:W-:Y:S05]  /*95e0*/  BSYNC B0 ;  /* 0x0000000000007941 */ /* 0x000fea0003800000 */
.L_x_175:
[----:B------:R-:W-:-:S03]  /*95f0*/  UMOV UR5, 0xffffffff ;  /* 0xffffffff00057882 */ /* 0x000fc60000000000 */
[----:B------:R-:W-:Y:S05]  /*9600*/  BRA.DIV UR5, `(.L_x_187) ;  /* 0x0000000605407947 */ /* 0x000fea000b800000 */
[----:B------:R-:W-:-:S13]  /*9610*/  ELECT P0, URZ, PT ;  /* 0x00000000003f782f */ /* 0x000fda0003800000 */
.L_x_202:
[----:B------:R-:W-:Y:S04]  /*9620*/  BSSY B0, `(.L_x_188) ;  /* 0x0000034000007945 */ /* 0x000fe80003800000 */
[----:B------:R-:W-:Y:S05]  /*9630*/  @!P0 BRA `(.L_x_189) ;  /* 0x0000000000c88947 */ /* 0x000fea0003800000 */
[----:B------:R-:W-:-:S04]  /*9640*/  LOP3.LUT R4, R4, 0x2, RZ, 0xfc, !PT ;  /* 0x0000000204047812 */ /* 0x000fc800078efcff */
[----:B------:R-:W-:-:S13]  /*9650*/  ISETP.NE.AND P0, PT, R4, 0x3, PT ;  /* 0x000000030400780c */ /* 0x000fda0003f05270 */
[----:B------:R-:W-:Y:S05]  /*9660*/  @!P0 BRA `(.L_x_190) ;  /* 0x0000000000048947 */ /* 0x000fea0003800000 */
[----:B------:R-:W-:Y:S01]  /*9670*/  BPT.TRAP 0x1 ;  /* 0x000000040000795c */ /* 0x000fe20000300000 */
.L_x_190:
[----:B------:R-:W0:Y:S01]  /*9680*/  S2R R3, SR_CgaCtaId ;  /* 0x0000000000037919 */ /* 0x000e220000008800 */
[----:B------:R-:W-:-:S04]  /*9690*/  MOV R0, 0x400 ;  /* 0x0000040000007802 */ /* 0x000fc80000000f00 */
[----:B0-----:R-:W-:Y:S02]  /*96a0*/  LEA R0, R3, R0, 0x18 ;  /* 0x0000000003007211 */ /* 0x001fe400078ec0ff */
[----:B------:R-:W-:-:S03]  /*96b0*/  SHF.L.U32 R3, R5, 0x1f, RZ ;  /* 0x0000001f05037819 */ /* 0x000fc600000006ff */
[----:B------:R-:W-:-:S04]  /*96c0*/  VIADD R0, R0, 0x28 ;  /* 0x0000002800007836 */ /* 0x000fc80000000000 */
[C---:B------:R-:W-:Y:S02]  /*96d0*/  IMAD R6, R17.reuse, 0x8, R0 ;  /* 0x0000000811067824 */ /* 0x040fe400078e0200 */
[----:B------:R-:W-:Y:S02]  /*96e0*/  VIADD R17, R17, 0x1 ;  /* 0x0000000111117836 */ /* 0x000fe40000000000 */
[----:B------:R-:W0:Y:S03]  /*96f0*/  SYNCS.PHASECHK.TRANS64.TRYWAIT P0, [R6+URZ], R3 ;  /* 0x00000003060075a7 */ /* 0x000e26000800017f */
[----:B------:R-:W-:-:S04]  /*9700*/  ISETP.NE.AND P1, PT, R17, 0x5, PT ;  /* 0x000000051100780c */ /* 0x000fc80003f25270 */
[----:B------:R-:W-:Y:S02]  /*9710*/  SEL R2, RZ, 0x1, P1 ;  /* 0x00000001ff027807 */ /* 0x000fe40000800000 */
[----:B------:R-:W-:Y:S02]  /*9720*/  SEL R17, R17, RZ, P1 ;  /* 0x000000ff11117207 */ /* 0x000fe40000800000 */
[----:B------:R-:W-:-:S03]  /*9730*/  LOP3.LUT R8, R5, R2, RZ, 0x3c, !PT ;  /* 0x0000000205087212 */ /* 0x000fc600078e3cff */
[----:B------:R-:W-:Y:S01]  /*9740*/  IMAD R7, R17, 0x8, R0 ;  /* 0x0000000811077824 */ /* 0x000fe200078e0200 */
[----:B------:R-:W-:Y:S01]  /*9750*/  SHF.L.U32 R4, R8, 0x1f, RZ ;  /* 0x0000001f08047819 */ /* 0x000fe200000006ff */
[----:B0-----:R-:W-:Y:S06]  /*9760*/  @!P0 BRA `(.L_x_191) ;  /* 0x0000000400088947 */ /* 0x001fec0003800000 */
.L_x_203:
[----:B------:R-:W1:Y:S01]  /*9770*/  SYNCS.PHASECHK.TRANS64.TRYWAIT P0, [R7+URZ], R4 ;  /* 0x00000004070075a7 */ /* 0x000e62000800017f */
[----:B------:R-:W-:-:S05]  /*9780*/  VIADD R2, R17, 0x1 ;  /* 0x0000000111027836 */ /* 0x000fca0000000000 */
[----:B------:R-:W-:-:S04]  /*9790*/  ISETP.NE.AND P1, PT, R2, 0x5, PT ;  /* 0x000000050200780c */ /* 0x000fc80003f25270 */
[----:B0-----:R-:W-:Y:S02]  /*97a0*/  SEL R3, RZ, 0x1, P1 ;  /* 0x00000001ff037807 */ /* 0x001fe40000800000 */
[----:B------:R-:W-:Y:S02]  /*97b0*/  SEL R9, R2, RZ, P1 ;  /* 0x000000ff02097207 */ /* 0x000fe40000800000 */
[----:B------:R-:W-:-:S03]  /*97c0*/  LOP3.LUT R8, R8, R3, RZ, 0x3c, !PT ;  /* 0x0000000308087212 */ /* 0x000fc600078e3cff */
[----:B------:R-:W-:Y:S01]  /*97d0*/  IMAD R10, R9, 0x8, R0 ;  /* 0x00000008090a7824 */ /* 0x000fe200078e0200 */
[----:B------:R-:W-:Y:S01]  /*97e0*/  SHF.L.U32 R5, R8, 0x1f, RZ ;  /* 0x0000001f08057819 */ /* 0x000fe200000006ff */
[----:B-1----:R-:W-:Y:S06]  /*97f0*/  @!P0 BRA `(.L_x_192) ;  /* 0x0000000000f88947 */ /* 0x002fec0003800000 */
.L_x_204:
[----:B------:R-:W1:Y:S01]  /*9800*/  SYNCS.PHASECHK.TRANS64.TRYWAIT P0, [R10+URZ], R5 ;  /* 0x000000050a0075a7 */ /* 0x000e62000800017f */
[----:B------:R-:W-:-:S05]  /*9810*/  VIADD R2, R9, 0x1 ;  /* 0x0000000109027836 */ /* 0x000fca0000000000 */
[----:B------:R-:W-:-:S04]  /*9820*/  ISETP.NE.AND P1, PT, R2, 0x5, PT ;  /* 0x000000050200780c */ /* 0x000fc80003f25270 */
[----:B------:R-:W-:Y:S02]  /*9830*/  SEL R3, RZ, 0x1, P1 ;  /* 0x00000001ff037807 */ /* 0x000fe40000800000 */
[----:B0-----:R-:W-:Y:S02]  /*9840*/  SEL R7, R2, RZ, P1 ;  /* 0x000000ff02077207 */ /* 0x001fe40000800000 */
[----:B------:R-:W-:-:S03]  /*9850*/  LOP3.LUT R9, R8, R3, RZ, 0x3c, !PT ;  /* 0x0000000308097212 */ /* 0x000fc600078e3cff */
[----:B------:R-:W-:Y:S01]  /*9860*/  IMAD R11, R7, 0x8, R0 ;  /* 0x00000008070b7824 */ /* 0x000fe200078e0200 */
[----:B------:R-:W-:Y:S01]  /*9870*/  SHF.L.U32 R6, R9, 0x1f, RZ ;  /* 0x0000001f09067819 */ /* 0x000fe200000006ff */
[----:B-1----:R-:W-:Y:S06]  /*9880*/  @!P0 BRA `(.L_x_193) ;  /* 0x0000000000e88947 */ /* 0x002fec0003800000 */
.L_x_205:
[----:B------:R-:W1:Y:S01]  /*9890*/  SYNCS.PHASECHK.TRANS64.TRYWAIT P0, [R11+URZ], R6 ;  /* 0x000000060b0075a7 */ /* 0x000e62000800017f */
[----:B------:R-:W-:-:S05]  /*98a0*/  VIADD R2, R7, 0x1 ;  /* 0x0000000107027836 */ /* 0x000fca0000000000 */
[----:B------:R-:W-:-:S04]  /*98b0*/  ISETP.NE.AND P1, PT, R2, 0x5, PT ;  /* 0x000000050200780c */ /* 0x000fc80003f25270 */
[----:B------:R-:W-:Y:S02]  /*98c0*/  SEL R4, RZ, 0x1, P1 ;  /* 0x00000001ff047807 */ /* 0x000fe40000800000 */
[----:B------:R-:W-:Y:S02]  /*98d0*/  SEL R3, R2, RZ, P1 ;  /* 0x000000ff02037207 */ /* 0x000fe40000800000 */
[----:B------:R-:W-:Y:S01]  /*98e0*/  LOP3.LUT R4, R9, R4, RZ, 0x3c, !PT ;  /* 0x0000000409047212 */ /* 0x000fe200078e3cff */
[----:B-1----:R-:W-:Y:S06]  /*98f0*/  @!P0 BRA `(.L_x_194) ;  /* 0x0000000000e08947 */ /* 0x002fec0003800000 */
.L_x_206:
[----:B------:R-:W-:Y:S01]  /*9900*/  IMAD R3, R3, 0x8, R0 ;  /* 0x0000000803037824 */ /* 0x000fe200078e0200 */
[----:B------:R-:W-:-:S07]  /*9910*/  SHF.L.U32 R0, R4, 0x1f, RZ ;  /* 0x0000001f04007819 */ /* 0x000fce00000006ff */
.L_x_195:
[----:B--2---:R2:W3:Y:S02]  /*9920*/  SYNCS.PHASECHK.TRANS64.TRYWAIT P0, [R3+URZ], R0 ;  /* 0x00000000030075a7 */ /* 0x0044e4000800017f */
[----:B---3--:R-:W-:Y:S05]  /*9930*/  @!P0 NANOSLEEP.SYNCS 0x989680 ;  /* 0x009896800000895d */ /* 0x008fea0003900000 */
[----:B------:R-:W3:Y:S02]  /*9940*/  @!P0 SYNCS.PHASECHK.TRANS64 P0, [R3+URZ], R0 ;  /* 0x00000000030085a7 */ /* 0x000ee4000800007f */
[----:B---3--:R-:W-:Y:S05]  /*9950*/  @!P0 BRA `(.L_x_195) ;  /* 0xfffffffc00f08947 */ /* 0x008fea000383ffff */
.L_x_189:
[----:B------:R-:W-:Y:S05]  /*9960*/  BSYNC B0 ;  /* 0x0000000000007941 */ /* 0x000fea0003800000 */
.L_x_188:
[----:B------:R-:W-:Y:S05]  /*9970*/  EXIT ;  /* 0x000000000000794d */ /* 0x000fea0003800000 */
.L_x_21:
[----:B-1----:R-:W-:-:S04]  /*9980*/  IMAD.U32 R13, RZ, RZ, UR6 ;  /* 0x00000006ff0d7e24 */ /* 0x002fc8000f8e00ff */
[----:B------:R1:W4:Y:S03]  /*9990*/  SYNCS.PHASECHK.TRANS64.TRYWAIT P0, [R13+URZ], R12 ;  /* 0x0000000c0d0075a7 */ /* 0x000326000800017f */
[----:B----4-:R-:W-:Y:S05]  /*99a0*/  @!P0 NANOSLEEP.SYNCS 0x989680 ;  /* 0x009896800000895d */ /* 0x010fea0003900000 */
[----:B------:R-:W4:Y:S02]  /*99b0*/  @!P0 SYNCS.PHASECHK.TRANS64 P0, [R13+URZ], R12 ;  /* 0x0000000c0d0085a7 */ /* 0x000f24000800007f */
[----:B----4-:R-:W-:Y:S05]  /*99c0*/  @!P0 BRA `(.L_x_21) ;  /* 0xfffffffc00ec8947 */ /* 0x010fea000383ffff */
[----:B------:R-:W-:Y:S05]  /*99d0*/  BRA `(.L_x_20) ;  /* 0xffffff7c00907947 */ /* 0x000fea000383ffff */
.L_x_27:
[----:B-1----:R-:W-:-:S04]  /*99e0*/  IMAD.U32 R15, RZ, RZ, UR13 ;  /* 0x0000000dff0f7e24 */ /* 0x002fc8000f8e00ff */
[----:B------:R1:W4:Y:S03]  /*99f0*/  SYNCS.PHASECHK.TRANS64.TRYWAIT P0, [R15+URZ], R14 ;  /* 0x0000000e0f0075a7 */ /* 0x000326000800017f */
[----:B----4-:R-:W-:Y:S05]  /*9a00*/  @!P0 NANOSLEEP.SYNCS 0x989680 ;  /* 0x009896800000895d */ /* 0x010fea0003900000 */
[----:B------:R-:W4:Y:S02]  /*9a10*/  @!P0 SYNCS.PHASECHK.TRANS64 P0, [R15+URZ], R14 ;  /* 0x0000000e0f0085a7 */ /* 0x000f24000800007f */
[----:B----4-:R-:W-:Y:S05]  /*9a20*/  @!P0 BRA `(.L_x_27) ;  /* 0xfffffffc00ec8947 */ /* 0x010fea000383ffff */
[----:B------:R-:W-:Y:S05]  /*9a30*/  BRA `(.L_x_26) ;  /* 0xffffff8800447947 */ /* 0x000fea000383ffff */
.L_x_176:
[----:B------:R-:W-:Y:S01]  /*9a40*/  BSSY B1, `(.L_x_196) ;  /* 0x0000006000017945 */ /* 0x000fe20003800000 */
[----:B------:R-:W-:-:S07]  /*9a50*/  IMAD.MOV.U32 R7, RZ, RZ, -0x1 ;  /* 0xffffffffff077424 */ /* 0x000fce00078e00ff */
[----:B------:R-:W-:Y:S05]  /*9a60*/  WARPSYNC.COLLECTIVE R7, `(.L_x_197) ;  /* 0x00000000070c7348 */ /* 0x000fea0003c00000 */
[----:B------:R-:W-:Y:S02]  /*9a70*/  ELECT P0, UR62, PT ;  /* 0x00000000003e782f */ /* 0x000fe40003800000 */
[----:B------:R-:W-:Y:S01]  /*9a80*/  MOV R7, UR62 ;  /* 0x0000003e00077c02 */ /* 0x000fe20008000f00 */
[----:B------:R-:W-:Y:S10]  /*9a90*/  ENDCOLLECTIVE ;  /* 0x000000000000791b */ /* 0x000ff40003800000 */
.L_x_197:
[----:B------:R-:W-:Y:S05]  /*9aa0*/  BSYNC B1 ;  /* 0x0000000000017941 */ /* 0x000fea0003800000 */
.L_x_196:
[----:B------:R-:W-:Y:S05]  /*9ab0*/  BRA `(.L_x_198) ;  /* 0xfffffff0001c7947 */ /* 0x000fea000383ffff */
.L_x_179:
[----:B0-----:R0:W1:Y:S02]  /*9ac0*/  SYNCS.PHASECHK.TRANS64.TRYWAIT P0, [R21+URZ+0x28], R8 ;  /* 0x00002808150075a7 */ /* 0x001064000800017f */
[----:B-1----:R-:W-:Y:S05]  /*9ad0*/  @!P0 NANOSLEEP.SYNCS 0x989680 ;  /* 0x009896800000895d */ /* 0x002fea0003900000 */
[----:B------:R-:W1:Y:S02]  /*9ae0*/  @!P0 SYNCS.PHASECHK.TRANS64 P0, [R21+URZ+0x28], R8 ;  /* 0x00002808150085a7 */ /* 0x000e64000800007f */
[----:B-1----:R-:W-:Y:S05]  /*9af0*/  @!P0 BRA `(.L_x_179) ;  /* 0xfffffffc00f08947 */ /* 0x002fea000383ffff */
[----:B------:R-:W-:Y:S05]  /*9b00*/  BRA `(.L_x_199) ;  /* 0xfffffff000547947 */ /* 0x000fea000383ffff */
.L_x_187:
[----:B------:R-:W-:Y:S01]  /*9b10*/  BSSY B0, `(.L_x_200) ;  /* 0x0000006000007945 */ /* 0x000fe20003800000 */
[----:B------:R-:W-:-:S07]  /*9b20*/  IMAD.MOV.U32 R7, RZ, RZ, -0x1 ;  /* 0xffffffffff077424 */ /* 0x000fce00078e00ff */
[----:B------:R-:W-:Y:S05]  /*9b30*/  WARPSYNC.COLLECTIVE R7, `(.L_x_201) ;  /* 0x00000000070c7348 */ /* 0x000fea0003c00000 */
[----:B------:R-:W-:Y:S02]  /*9b40*/  ELECT P0, UR62, PT ;  /* 0x00000000003e782f */ /* 0x000fe40003800000 */
[----:B------:R-:W-:Y:S01]  /*9b50*/  MOV R7, UR62 ;  /* 0x0000003e00077c02 */ /* 0x000fe20008000f00 */
[----:B------:R-:W-:Y:S10]  /*9b60*/  ENDCOLLECTIVE ;  /* 0x000000000000791b */ /* 0x000ff40003800000 */
.L_x_201:
[----:B------:R-:W-:Y:S05]  /*9b70*/  BSYNC B0 ;  /* 0x0000000000007941 */ /* 0x000fea0003800000 */
.L_x_200:
[----:B------:R-:W-:Y:S05]  /*9b80*/  BRA `(.L_x_202) ;  /* 0xfffffff800a47947 */ /* 0x000fea000383ffff */
.L_x_191:
[----:B0-----:R0:W1:Y:S02]  /*9b90*/  SYNCS.PHASECHK.TRANS64.TRYWAIT P0, [R6+URZ], R3 ;  /* 0x00000003060075a7 */ /* 0x001064000800017f */
[----:B-1----:R-:W-:Y:S05]  /*9ba0*/  @!P0 NANOSLEEP.SYNCS 0x989680 ;  /* 0x009896800000895d */ /* 0x002fea0003900000 */
[----:B------:R-:W1:Y:S02]  /*9bb0*/  @!P0 SYNCS.PHASECHK.TRANS64 P0, [R6+URZ], R3 ;  /* 0x00000003060085a7 */ /* 0x000e64000800007f */
[----:B-1----:R-:W-:Y:S05]  /*9bc0*/  @!P0 BRA `(.L_x_191) ;  /* 0xfffffffc00f08947 */ /* 0x002fea000383ffff */
[----:B------:R-:W-:Y:S05]  /*9bd0*/  BRA `(.L_x_203) ;  /* 0xfffffff800e47947 */ /* 0x000fea000383ffff */
.L_x_192:
[----:B0-----:R0:W1:Y:S02]  /*9be0*/  SYNCS.PHASECHK.TRANS64.TRYWAIT P0, [R7+URZ], R4 ;  /* 0x00000004070075a7 */ /* 0x001064000800017f */
[----:B-1----:R-:W-:Y:S05]  /*9bf0*/  @!P0 NANOSLEEP.SYNCS 0x989680 ;  /* 0x009896800000895d */ /* 0x002fea0003900000 */
[----:B------:R-:W1:Y:S02]  /*9c00*/  @!P0 SYNCS.PHASECHK.TRANS64 P0, [R7+URZ], R4 ;  /* 0x00000004070085a7 */ /* 0x000e64000800007f */
[----:B-1----:R-:W-:Y:S05]  /*9c10*/  @!P0 BRA `(.L_x_192) ;  /* 0xfffffffc00f08947 */ /* 0x002fea000383ffff */
[----:B------:R-:W-:Y:S05]  /*9c20*/  BRA `(.L_x_204) ;  /* 0xfffffff800f47947 */ /* 0x000fea000383ffff */
.L_x_193:
[----:B0-----:R0:W1:Y:S02]  /*9c30*/  SYNCS.PHASECHK.TRANS64.TRYWAIT P0, [R10+URZ], R5 ;  /* 0x000000050a0075a7 */ /* 0x001064000800017f */
[----:B-1----:R-:W-:Y:S05]  /*9c40*/  @!P0 NANOSLEEP.SYNCS 0x989680 ;  /* 0x009896800000895d */ /* 0x002fea0003900000 */
[----:B------:R-:W1:Y:S02]  /*9c50*/  @!P0 SYNCS.PHASECHK.TRANS64 P0, [R10+URZ], R5 ;  /* 0x000000050a0085a7 */ /* 0x000e64000800007f */
[----:B-1----:R-:W-:Y:S05]  /*9c60*/  @!P0 BRA `(.L_x_193) ;  /* 0xfffffffc00f08947 */ /* 0x002fea000383ffff */
[----:B------:R-:W-:Y:S05]  /*9c70*/  BRA `(.L_x_205) ;  /* 0xfffffffc00047947 */ /* 0x000fea000383ffff */
.L_x_194:
[----:B-1----:R1:W2:Y:S02]  /*9c80*/  SYNCS.PHASECHK.TRANS64.TRYWAIT P0, [R11+URZ], R6 ;  /* 0x000000060b0075a7 */ /* 0x0022a4000800017f */
[----:B--2---:R-:W-:Y:S05]  /*9c90*/  @!P0 NANOSLEEP.SYNCS 0x989680 ;  /* 0x009896800000895d */ /* 0x004fea0003900000 */
[----:B------:R-:W2:Y:S02]  /*9ca0*/  @!P0 SYNCS.PHASECHK.TRANS64 P0, [R11+URZ], R6 ;  /* 0x000000060b0085a7 */ /* 0x000ea4000800007f */
[----:B--2---:R-:W-:Y:S05]  /*9cb0*/  @!P0 BRA `(.L_x_194) ;  /* 0xfffffffc00f08947 */ /* 0x004fea000383ffff */
[----:B------:R-:W-:Y:S05]  /*9cc0*/  BRA `(.L_x_206) ;  /* 0xfffffffc000c7947 */ /* 0x000fea000383ffff */
.L_x_207:
[----:B------:R-:W-:-:S00]  /*9cd0*/  BRA `(.L_x_207) ;  /* 0xfffffffc00fc7947 */ /* 0x000fc0000383ffff */
[----:B------:R-:W-:-:S00]  /*9ce0*/  NOP ;  /* 0x0000000000007918 */ /* 0x000fc00000000000 */
        /* <DEDUP_REMOVED lines=9> */
.L_x_208:


//--------------------- .nv.shared._ZN7cutlass13device_kernelINS_4gemm6kernel13GemmUniversalIN4cute5tupleIJiiiiEEENS1_10collective13CollectiveMmaINS1_37MainloopSm90TmaGmmaWarpSpecializedFP8ILi5ENS5_IJNS4_1CILi8EEENSA_ILi1EEESC_EEENS1_35KernelTmaWarpSpecializedCooperativeEEENS5_IJNSA_ILi256EEENSA_ILi64EEENSA_ILi128EEEEEENS_12float_e4m3_tENS5_IJlSC_lEEESK_SL_NS4_8TiledMMAINS4_8MMA_AtomIJNS4_4SM904GMMA30MMA_64x64x32_F32E4M3E4M3_SS_TNILNSP_7ScaleInE1ELSR_1EEEEEENS4_6LayoutINS5_IJNSA_ILi2EEESC_SC_EEENS5_IJSC_NSA_ILi0EEESX_EEEEENS5_IJNS4_10UnderscoreES10_S10_EEEEENS4_13SM90_TMA_LOADENS4_14ComposedLayoutINS4_7SwizzleILi3ELi4ELi3EEENS4_18smem_ptr_flag_bitsILi8EEENSU_INS5_IJSB_SI_EEENS5_IJSI_SC_EEEEEEEvNS4_8identityENS4_23SM90_TMA_LOAD_MULTICASTES1C_vS1D_EENS_8epilogue10collective6detail29Sm90TmaWarpSpecializedAdapterINS1H_15DefaultEpilogueISK_SL_SL_NS1G_6thread17LinearCombinationISK_Li1EffLNS1L_9ScaleType4KindE0ELNS_15FloatRoundStyleE2ESK_EENS1_15EpilogueDefaultEEEEEvvEEEEvNT_6ParamsE --------------------------
	.section	.nv.shared._ZN7cutlass13device_kernelINS_4gemm6kernel13GemmUniversalIN4cute5tupleIJiiiiEEENS1_10collective13CollectiveMmaINS1_37MainloopSm90TmaGmmaWarpSpecializedFP8ILi5ENS5_IJNS4_1CILi8EEENSA_ILi1EEESC_EEENS1_35KernelTmaWarpSpecializedCooperativeEEENS5_IJNSA_ILi256EEENSA_ILi64EEENSA_ILi128EEEEEENS_12float_e4m3_tENS5_IJlSC_lEEESK_SL_NS4_8TiledMMAINS4_8MMA_AtomIJNS4_4SM904GMMA30MMA_64x64x32_F32E4M3E4M3_SS_TNILNSP_7ScaleInE1ELSR_1EEEEEENS4_6LayoutINS5_IJNSA_ILi2EEESC_SC_EEENS5_IJSC_NSA_ILi0EEESX_EEEEENS5_IJNS4_10UnderscoreES10_S10_EEEEENS4_13SM90_TMA_LOADENS4_14ComposedLayoutINS4_7SwizzleILi3ELi4ELi3EEENS4_18smem_ptr_flag_bitsILi8EEENSU_INS5_IJSB_SI_EEENS5_IJSI_SC_EEEEEEEvNS4_8identityENS4_23SM90_TMA_LOAD_MULTICASTES1C_vS1D_EENS_8epilogue10collective6detail29Sm90TmaWarpSpecializedAdapterINS1H_15DefaultEpilogueISK_SL_SL_NS1G_6thread17LinearCombinationISK_Li1EffLNS1L_9ScaleType4KindE0ELNS_15FloatRoundStyleE2ESK_EENS1_15EpilogueDefaultEEEEEvvEEEEvNT_6ParamsE,"aw",@nobits
	.sectionflags	@""
	.align	16
	.zero		1024


//--------------------- .nv.shared.reserved.0     --------------------------
	.section	.nv.shared.reserved.0,"aw",@nobits
	.weak		__nv_reservedSMEM_offset_0_alias
	.size		__nv_reservedSMEM_offset_0_alias, 0, 0
	.other		__nv_reservedSMEM_offset_0_alias,@"STO_CUDA_RESERVED_SHARED STV_DEFAULT"
__nv_reservedSMEM_offset_0_alias:
	.zero		0


//--------------------- .nv.global                --------------------------
	.section	.nv.global,"aw",@nobits
.nv.global:
	.type		_ZN40_INTERNAL_ac605adb_4_k_cu_6147c3eb_277174cute1_E,@object
	.size		_ZN40_INTERNAL_ac605adb_4_k_cu_6147c3eb_277174cute1_E,(_ZN40_INTERNAL_ac605adb_4_k_cu_6147c3eb_277174cuda3std3__45__cpo6cbeginE - _ZN40_INTERNAL_ac605adb_4_k_cu_6147c3eb_277174cute1_E)
_ZN40_INTERNAL_ac605adb_4_k_cu_6147c3eb_277174cute1_E:
	.zero		1
	.type		_ZN40_INTERNAL_ac605adb_4_k_cu_6147c3eb_277174cuda3std3__45__cpo6cbeginE,@object
	.size		_ZN40_INTERNAL_ac605adb_4_k_cu_6147c3eb_277174cuda3std3__45__cpo6cbeginE,(_ZN40_INTERNAL_ac605adb_4_k_cu_6147c3eb_277174cuda3std3__48in_placeE - _ZN40_INTERNAL_ac605adb_4_k_cu_6147c3eb_277174cuda3std3__45__cpo6cbeginE)
_ZN40_INTERNAL_ac605adb_4_k_cu_6147c3eb_277174cuda3std3__45__cpo6cbeginE:
	.zero		1
	.type		_ZN40_INTERNAL_ac605adb_4_k_cu_6147c3eb_277174cuda3std3__48in_placeE,@object
	.size		_ZN40_INTERNAL_ac605adb_4_k_cu_6147c3eb_277174cuda3std3__48in_placeE,(_ZN40_INTERNAL_ac605adb_4_k_cu_6147c3eb_277174cuda3std6ranges3__45__cpo9iter_moveE - _ZN40_INTERNAL_ac605adb_4_k_cu_6147c3eb_277174cuda3std3__48in_placeE)
_ZN40_INTERNAL_ac605adb_4_k_cu_6147c3eb_277174cuda3std3__48in_placeE:
	.zero		1
	.type		_ZN40_INTERNAL_ac605adb_4_k_cu_6147c3eb_277174cuda3std6ranges3__45__cpo9iter_moveE,@object
	.size		_ZN40_INTERNAL_ac605adb_4_k_cu_6147c3eb_277174cuda3std6ranges3__45__cpo9iter_moveE,(_ZN40_INTERNAL_ac605adb_4_k_cu_6147c3eb_277174cuda3std3__45__cpo5beginE - _ZN40_INTERNAL_ac605adb_4_k_cu_6147c3eb_277174cuda3std6ranges3__45__cpo9iter_moveE)
_ZN40_INTERNAL_ac605adb_4_k_cu_6147c3eb_277174cuda3std6ranges3__45__cpo9iter_moveE:
	.zero		1
	.type		_ZN40_INTERNAL_ac605adb_4_k_cu_6147c3eb_277174cuda3std3__45__cpo5beginE,@object
	.size		_ZN40_INTERNAL_ac605adb_4_k_cu_6147c3eb_277174cuda3std3__45__cpo5beginE,(_ZN40_INTERNAL_ac605adb_4_k_cu_6147c3eb_277174cuda3std3__442_GLOBAL__N__ac605adb_4_k_cu_6147c3eb_277176ignoreE - _ZN40_INTERNAL_ac605adb_4_k_cu_6147c3eb_277174cuda3std3__45__cpo5beginE)
_ZN40_INTERNAL_ac605adb_4_k_cu_6147c3eb_277174cuda3std3__45__cpo5beginE:
	.zero		1
	.type		_ZN40_INTERNAL_ac605adb_4_k_cu_6147c3eb_277174cuda3std3__442_GLOBAL__N__ac605adb_4_k_cu_6147c3eb_277176ignoreE,@object
	.size		_ZN40_INTERNAL_ac605adb_4_k_cu_6147c3eb_277174cuda3std3__442_GLOBAL__N__ac605adb_4_k_cu_6147c3eb_277176ignoreE,(_ZN40_INTERNAL_ac605adb_4_k_cu_6147c3eb_277174cute7productE - _ZN40_INTERNAL_ac605adb_4_k_cu_6147c3eb_277174cuda3std3__442_GLOBAL__N__ac605adb_4_k_cu_6147c3eb_277176ignoreE)
_ZN40_INTERNAL_ac605adb_4_k_cu_6147c3eb_277174cuda3std3__442_GLOBAL__N__ac605adb_4_k_cu_6147c3eb_277176ignoreE:
	.zero		1
	.type		_ZN40_INTERNAL_ac605adb_4_k_cu_6147c3eb_277174cute7productE,@object
	.size		_ZN40_INTERNAL_ac605adb_4_k_cu_6147c3eb_277174cute7productE,(_ZN40_INTERNAL_ac605adb_4_k_cu_6147c3eb_277174cuda3std3__45__cpo3endE - _ZN40_INTERNAL_ac605adb_4_k_cu_6147c3eb_277174cute7productE)
_ZN40_INTERNAL_ac605adb_4_k_cu_6147c3eb_277174cute7productE:
	.zero		1
	.type		_ZN40_INTERNAL_ac605adb_4_k_cu_6147c3eb_277174cuda3std3__45__cpo3endE,@object
	.size		_ZN40_INTERNAL_ac605adb_4_k_cu_6147c3eb_277174cuda3std3__45__cpo3endE,(_ZN40_INTERNAL_ac605adb_4_k_cu_6147c3eb_277174cuda3std3__419piecewise_constructE - _ZN40_INTERNAL_ac605adb_4_k_cu_6147c3eb_277174cuda3std3__45__cpo3endE)
_ZN40_INTERNAL_ac605adb_4_k_cu_6147c3eb_277174cuda3std3__45__cpo3endE:
	.zero		1
	.type		_ZN40_INTERNAL_ac605adb_4_k_cu_6147c3eb_277174cuda3std3__419piecewise_constructE,@object
	.size		_ZN40_INTERNAL_ac605adb_4_k_cu_6147c3eb_277174cuda3std3__419piecewise_constructE,(_ZN40_INTERNAL_ac605adb_4_k_cu_6147c3eb_277174cuda3std3__45__cpo4cendE - _ZN40_INTERNAL_ac605adb_4_k_cu_6147c3eb_277174cuda3std3__419piecewise_constructE)
_ZN40_INTERNAL_ac605adb_4_k_cu_6147c3eb_277174cuda3std3__419piecewise_constructE:
	.zero		1
	.type		_ZN40_INTERNAL_ac605adb_4_k_cu_6147c3eb_277174cuda3std3__45__cpo4cendE,@object
	.size		_ZN40_INTERNAL_ac605adb_4_k_cu_6147c3eb_277174cuda3std3__45__cpo4cendE,(_ZN40_INTERNAL_ac605adb_4_k_cu_6147c3eb_277174cuda3std6ranges3__45__cpo4swapE - _ZN40_INTERNAL_ac605adb_4_k_cu_6147c3eb_277174cuda3std3__45__cpo4cendE)
_ZN40_INTERNAL_ac605adb_4_k_cu_6147c3eb_277174cuda3std3__45__cpo4cendE:
	.zero		1
	.type		_ZN40_INTERNAL_ac605adb_4_k_cu_6147c3eb_277174cuda3std6ranges3__45__cpo4swapE,@object
	.size		_ZN40_INTERNAL_ac605adb_4_k_cu_6147c3eb_277174cuda3std6ranges3__45__cpo4swapE,(.L_7 - _ZN40_INTERNAL_ac605adb_4_k_cu_6147c3eb_277174cuda3std6ranges3__45__cpo4swapE)
_ZN40_INTERNAL_ac605adb_4_k_cu_6147c3eb_277174cuda3std6ranges3__45__cpo4swapE:
	.zero		1
.L_7:


//--------------------- .nv.constant0._ZN7cutlass13device_kernelINS_4gemm6kernel13GemmUniversalIN4cute5tupleIJiiiiEEENS1_10collective13CollectiveMmaINS1_37MainloopSm90TmaGmmaWarpSpecializedFP8ILi5ENS5_IJNS4_1CILi8EEENSA_ILi1EEESC_EEENS1_35KernelTmaWarpSpecializedCooperativeEEENS5_IJNSA_ILi256EEENSA_ILi64EEENSA_ILi128EEEEEENS_12float_e4m3_tENS5_IJlSC_lEEESK_SL_NS4_8TiledMMAINS4_8MMA_AtomIJNS4_4SM904GMMA30MMA_64x64x32_F32E4M3E4M3_SS_TNILNSP_7ScaleInE1ELSR_1EEEEEENS4_6LayoutINS5_IJNSA_ILi2EEESC_SC_EEENS5_IJSC_NSA_ILi0EEESX_EEEEENS5_IJNS4_10UnderscoreES10_S10_EEEEENS4_13SM90_TMA_LOADENS4_14ComposedLayoutINS4_7SwizzleILi3ELi4ELi3EEENS4_18smem_ptr_flag_bitsILi8EEENSU_INS5_IJSB_SI_EEENS5_IJSI_SC_EEEEEEEvNS4_8identityENS4_23SM90_TMA_LOAD_MULTICASTES1C_vS1D_EENS_8epilogue10collective6detail29Sm90TmaWarpSpecializedAdapterINS1H_15DefaultEpilogueISK_SL_SL_NS1G_6thread17LinearCombinationISK_Li1EffLNS1L_9ScaleType4KindE0ELNS_15FloatRoundStyleE2ESK_EENS1_15EpilogueDefaultEEEEEvvEEEEvNT_6ParamsE --------------------------
	.section	.nv.constant0._ZN7cutlass13device_kernelINS_4gemm6kernel13GemmUniversalIN4cute5tupleIJiiiiEEENS1_10collective13CollectiveMmaINS1_37MainloopSm90TmaGmmaWarpSpecializedFP8ILi5ENS5_IJNS4_1CILi8EEENSA_ILi1EEESC_EEENS1_35KernelTmaWarpSpecializedCooperativeEEENS5_IJNSA_ILi256EEENSA_ILi64EEENSA_ILi128EEEEEENS_12float_e4m3_tENS5_IJlSC_lEEESK_SL_NS4_8TiledMMAINS4_8MMA_AtomIJNS4_4SM904GMMA30MMA_64x64x32_F32E4M3E4M3_SS_TNILNSP_7ScaleInE1ELSR_1EEEEEENS4_6LayoutINS5_IJNSA_ILi2EEESC_SC_EEENS5_IJSC_NSA_ILi0EEESX_EEEEENS5_IJNS4_10UnderscoreES10_S10_EEEEENS4_13SM90_TMA_LOADENS4_14ComposedLayoutINS4_7SwizzleILi3ELi4ELi3EEENS4_18smem_ptr_flag_bitsILi8EEENSU_INS5_IJSB_SI_EEENS5_IJSI_SC_EEEEEEEvNS4_8identityENS4_23SM90_TMA_LOAD_MULTICASTES1C_vS1D_EENS_8epilogue10collective6detail29Sm90TmaWarpSpecializedAdapterINS1H_15DefaultEpilogueISK_SL_SL_NS1G_6thread17LinearCombinationISK_Li1EffLNS1L_9ScaleType4KindE0ELNS_15FloatRoundStyleE2ESK_EENS1_15EpilogueDefaultEEEEEvvEEEEvNT_6ParamsE,"a",@progbits
	.sectionflags	@""
	.align	4
.nv.constant0._ZN7cutlass13device_kernelINS_4gemm6kernel13GemmUniversalIN4cute5tupleIJiiiiEEENS1_10collective13CollectiveMmaINS1_37MainloopSm90TmaGmmaWarpSpecializedFP8ILi5ENS5_IJNS4_1CILi8EEENSA_ILi1EEESC_EEENS1_35KernelTmaWarpSpecializedCooperativeEEENS5_IJNSA_ILi256EEENSA_ILi64EEENSA_ILi128EEEEEENS_12float_e4m3_tENS5_IJlSC_lEEESK_SL_NS4_8TiledMMAINS4_8MMA_AtomIJNS4_4SM904GMMA30MMA_64x64x32_F32E4M3E4M3_SS_TNILNSP_7ScaleInE1ELSR_1EEEEEENS4_6LayoutINS5_IJNSA_ILi2EEESC_SC_EEENS5_IJSC_NSA_ILi0EEESX_EEEEENS5_IJNS4_10UnderscoreES10_S10_EEEEENS4_13SM90_TMA_LOADENS4_14ComposedLayoutINS4_7SwizzleILi3ELi4ELi3EEENS4_18smem_ptr_flag_bitsILi8EEENSU_INS5_IJSB_SI_EEENS5_IJSI_SC_EEEEEEEvNS4_8identityENS4_23SM90_TMA_LOAD_MULTICASTES1C_vS1D_EENS_8epilogue10collective6detail29Sm90TmaWarpSpecializedAdapterINS1H_15DefaultEpilogueISK_SL_SL_NS1G_6thread17LinearCombinationISK_Li1EffLNS1L_9ScaleType4KindE0ELNS_15FloatRoundStyleE2ESK_EENS1_15EpilogueDefaultEEEEEvvEEEEvNT_6ParamsE:
	.zero		1664


//--------------------- SYMBOLS --------------------------

	.type		.nv.reservedSmem.offset0,@object
	.size		.nv.reservedSmem.offset0,0x4
